	.headerflags	@"EF_CUDA_TEXMODE_UNIFIED EF_CUDA_64BIT_ADDRESS EF_CUDA_ACCELERATORS EF_CUDA_SM90 EF_CUDA_VIRTUAL_SM(EF_CUDA_SM90)"
	.elftype	@"ET_EXEC"


//--------------------- .nv.info                  --------------------------
	.section	.nv.info,"",@"SHT_CUDA_INFO"
	.align	4


	//----- nvinfo : EIATTR_REGCOUNT
	.align		4
        /*0000*/ 	.byte	0x04, 0x2f
        /*0002*/ 	.short	(.L_2 - .L_1)
	.align		4
.L_1:
        /*0004*/ 	.word	index@(triton_red_fused_add_convolution_native_group_norm_59)
        /*0008*/ 	.word	0x00000028


	//----- nvinfo : EIATTR_MIN_STACK_SIZE
	.align		4
.L_2:
        /*000c*/ 	.byte	0x04, 0x12
        /*000e*/ 	.short	(.L_4 - .L_3)
	.align		4
.L_3:
        /*0010*/ 	.word	index@(triton_red_fused_add_convolution_native_group_norm_59)
        /*0014*/ 	.word	0x00000000


	//----- nvinfo : EIATTR_FRAME_SIZE
	.align		4
.L_4:
        /*0018*/ 	.byte	0x04, 0x11
        /*001a*/ 	.short	(.L_6 - .L_5)
	.align		4
.L_5:
        /*001c*/ 	.word	index@(triton_red_fused_add_convolution_native_group_norm_59)
        /*0020*/ 	.word	0x00000000


	//----- nvinfo : EIATTR_MIN_STACK_SIZE
	.align		4
.L_6:
        /*0024*/ 	.byte	0x04, 0x12
        /*0026*/ 	.short	(.L_8 - .L_7)
	.align		4
.L_7:
        /*0028*/ 	.word	index@(triton_red_fused_add_convolution_native_group_norm_59)
        /*002c*/ 	.word	0x00000000
.L_8:


//--------------------- .nv.info.triton_red_fused_add_convolution_native_group_norm_59 --------------------------
	.section	.nv.info.triton_red_fused_add_convolution_native_group_norm_59,"",@"SHT_CUDA_INFO"
	.sectionflags	@""
	.align	4


	//----- nvinfo : EIATTR_CUDA_API_VERSION
	.align		4
        /*0000*/ 	.byte	0x04, 0x37
        /*0002*/ 	.short	(.L_10 - .L_9)
.L_9:
        /*0004*/ 	.word	0x0000007c


	//----- nvinfo : EIATTR_KPARAM_INFO
	.align		4
.L_10:
        /*0008*/ 	.byte	0x04, 0x17
        /*000a*/ 	.short	(.L_12 - .L_11)
.L_11:
        /*000c*/ 	.word	0x00000000
        /*0010*/ 	.short	0x0007
        /*0012*/ 	.short	0x0034
        /*0014*/ 	.byte	0x00, 0xf0, 0x11, 0x00


	//----- nvinfo : EIATTR_KPARAM_INFO
	.align		4
.L_12:
        /*0018*/ 	.byte	0x04, 0x17
        /*001a*/ 	.short	(.L_14 - .L_13)
.L_13:
        /*001c*/ 	.word	0x00000000
        /*0020*/ 	.short	0x0006
        /*0022*/ 	.short	0x0030
        /*0024*/ 	.byte	0x00, 0xf0, 0x11, 0x00


	//----- nvinfo : EIATTR_KPARAM_INFO
	.align		4
.L_14:
        /*0028*/ 	.byte	0x04, 0x17
        /*002a*/ 	.short	(.L_16 - .L_15)
.L_15:
        /*002c*/ 	.word	0x00000000
        /*0030*/ 	.short	0x0005
        /*0032*/ 	.short	0x0028
        /*0034*/ 	.byte	0x00, 0xf4, 0x21, 0x00


	//----- nvinfo : EIATTR_KPARAM_INFO
	.align		4
.L_16:
        /*0038*/ 	.byte	0x04, 0x17
        /*003a*/ 	.short	(.L_18 - .L_17)
.L_17:
        /*003c*/ 	.word	0x00000000
        /*0040*/ 	.short	0x0004
        /*0042*/ 	.short	0x0020
        /*0044*/ 	.byte	0x00, 0xf4, 0x21, 0x00


	//----- nvinfo : EIATTR_KPARAM_INFO
	.align		4
.L_18:
        /*0048*/ 	.byte	0x04, 0x17
        /*004a*/ 	.short	(.L_20 - .L_19)
.L_19:
        /*004c*/ 	.word	0x00000000
        /*0050*/ 	.short	0x0003
        /*0052*/ 	.short	0x0018
        /*0054*/ 	.byte	0x00, 0xf4, 0x21, 0x00


	//----- nvinfo : EIATTR_KPARAM_INFO
	.align		4
.L_20:
        /*0058*/ 	.byte	0x04, 0x17
        /*005a*/ 	.short	(.L_22 - .L_21)
.L_21:
        /*005c*/ 	.word	0x00000000
        /*0060*/ 	.short	0x0002
        /*0062*/ 	.short	0x0010
        /*0064*/ 	.byte	0x00, 0xf4, 0x21, 0x00


	//----- nvinfo : EIATTR_KPARAM_INFO
	.align		4
.L_22:
        /*0068*/ 	.byte	0x04, 0x17
        /*006a*/ 	.short	(.L_24 - .L_23)
.L_23:
        /*006c*/ 	.word	0x00000000
        /*0070*/ 	.short	0x0001
        /*0072*/ 	.short	0x0008
        /*0074*/ 	.byte	0x00, 0xf4, 0x21, 0x00


	//----- nvinfo : EIATTR_KPARAM_INFO
	.align		4
.L_24:
        /*0078*/ 	.byte	0x04, 0x17
        /*007a*/ 	.short	(.L_26 - .L_25)
.L_25:
        /*007c*/ 	.word	0x00000000
        /*0080*/ 	.short	0x0000
        /*0082*/ 	.short	0x0000
        /*0084*/ 	.byte	0x00, 0xf4, 0x21, 0x00


	//----- nvinfo : EIATTR_SPARSE_MMA_MASK
	.align		4
.L_26:
        /*0088*/ 	.byte	0x03, 0x50
        /*008a*/ 	.short	0x0000


	//----- nvinfo : EIATTR_MAXREG_COUNT
	.align		4
        /*008c*/ 	.byte	0x03, 0x1b
        /*008e*/ 	.short	0x0080


	//----- nvinfo : EIATTR_COOP_GROUP_MASK_REGIDS
	.align		4
        /*0090*/ 	.byte	0x04, 0x29
        /*0092*/ 	.short	(.L_28 - .L_27)


	//   ....[0]....
.L_27:
        /*0094*/ 	.word	0xffffffff


	//   ....[1]....
        /*0098*/ 	.word	0xffffffff


	//   ....[2]....
        /*009c*/ 	.word	0xffffffff


	//   ....[3]....
        /*00a0*/ 	.word	0xffffffff


	//   ....[4]....
        /*00a4*/ 	.word	0xffffffff


	//   ....[5]....
        /*00a8*/ 	.word	0xffffffff


	//   ....[6]....
        /*00ac*/ 	.word	0xffffffff


	//   ....[7]....
        /*00b0*/ 	.word	0xffffffff


	//   ....[8]....
        /*00b4*/ 	.word	0xffffffff


	//   ....[9]....
        /*00b8*/ 	.word	0xffffffff


	//   ....[10]....
        /*00bc*/ 	.word	0xffffffff


	//   ....[11]....
        /*00c0*/ 	.word	0xffffffff


	//   ....[12]....
        /*00c4*/ 	.word	0xffffffff


	//   ....[13]....
        /*00c8*/ 	.word	0xffffffff


	//   ....[14]....
        /*00cc*/ 	.word	0xffffffff


	//   ....[15]....
        /*00d0*/ 	.word	0xffffffff


	//   ....[16]....
        /*00d4*/ 	.word	0xffffffff


	//   ....[17]....
        /*00d8*/ 	.word	0xffffffff


	//   ....[18]....
        /*00dc*/ 	.word	0xffffffff


	//   ....[19]....
        /*00e0*/ 	.word	0xffffffff


	//   ....[20]....
        /*00e4*/ 	.word	0xffffffff


	//   ....[21]....
        /*00e8*/ 	.word	0xffffffff


	//----- nvinfo : EIATTR_COOP_GROUP_INSTR_OFFSETS
	.align		4
.L_28:
        /*00ec*/ 	.byte	0x04, 0x28
        /*00ee*/ 	.short	(.L_30 - .L_29)


	//   ....[0]....
.L_29:
        /*00f0*/ 	.word	0x000011c0


	//   ....[1]....
        /*00f4*/ 	.word	0x00001240


	//   ....[2]....
        /*00f8*/ 	.word	0x00001310


	//   ....[3]....
        /*00fc*/ 	.word	0x00001370


	//   ....[4]....
        /*0100*/ 	.word	0x00001440


	//   ....[5]....
        /*0104*/ 	.word	0x000014b0


	//   ....[6]....
        /*0108*/ 	.word	0x00001590


	//   ....[7]....
        /*010c*/ 	.word	0x000015e0


	//   ....[8]....
        /*0110*/ 	.word	0x000016c0


	//   ....[9]....
        /*0114*/ 	.word	0x00001720


	//   ....[10]....
        /*0118*/ 	.word	0x00001860


	//   ....[11]....
        /*011c*/ 	.word	0x00001870


	//   ....[12]....
        /*0120*/ 	.word	0x00001880


	//   ....[13]....
        /*0124*/ 	.word	0x000018c0


	//   ....[14]....
        /*0128*/ 	.word	0x00001990


	//   ....[15]....
        /*012c*/ 	.word	0x00001a50


	//   ....[16]....
        /*0130*/ 	.word	0x00001a70


	//   ....[17]....
        /*0134*/ 	.word	0x00001ac0


	//   ....[18]....
        /*0138*/ 	.word	0x00001b90


	//   ....[19]....
        /*013c*/ 	.word	0x00001be0


	//   ....[20]....
        /*0140*/ 	.word	0x00001ca0


	//   ....[21]....
        /*0144*/ 	.word	0x00001d00


	//----- nvinfo : EIATTR_EXIT_INSTR_OFFSETS
	.align		4
.L_30:
        /*0148*/ 	.byte	0x04, 0x1c
        /*014a*/ 	.short	(.L_32 - .L_31)


	//   ....[0]....
.L_31:
        /*014c*/ 	.word	0x00001e90


	//   ....[1]....
        /*0150*/ 	.word	0x00001ed0


	//----- nvinfo : EIATTR_REQNTID
	.align		4
.L_32:
        /*0154*/ 	.byte	0x04, 0x10
        /*0156*/ 	.short	(.L_34 - .L_33)
.L_33:
        /*0158*/ 	.word	0x00000200
        /*015c*/ 	.word	0x00000001
        /*0160*/ 	.word	0x00000001


	//----- nvinfo : EIATTR_CBANK_PARAM_SIZE
	.align		4
.L_34:
        /*0164*/ 	.byte	0x03, 0x19
        /*0166*/ 	.short	0x0038


	//----- nvinfo : EIATTR_PARAM_CBANK
	.align		4
        /*0168*/ 	.byte	0x04, 0x0a
        /*016a*/ 	.short	(.L_36 - .L_35)
	.align		4
.L_35:
        /*016c*/ 	.word	index@(.nv.constant0.triton_red_fused_add_convolution_native_group_norm_59)
        /*0170*/ 	.short	0x0210
        /*0172*/ 	.short	0x0038


	//----- nvinfo : EIATTR_SW_WAR
	.align		4
.L_36:
        /*0174*/ 	.byte	0x04, 0x36
        /*0176*/ 	.short	(.L_38 - .L_37)
.L_37:
        /*0178*/ 	.word	0x00000008
.L_38:


//--------------------- .nv.callgraph             --------------------------
	.section	.nv.callgraph,"",@"SHT_CUDA_CALLGRAPH"
	.align	4
	.sectionentsize	8
	.align		4
        /*0000*/ 	.word	0x00000000
	.align		4
        /*0004*/ 	.word	0xffffffff
	.align		4
        /*0008*/ 	.word	0x00000000
	.align		4
        /*000c*/ 	.word	0xfffffffe
	.align		4
        /*0010*/ 	.word	0x00000000
	.align		4
        /*0014*/ 	.word	0xfffffffd
	.align		4
        /*0018*/ 	.word	0x00000000
	.align		4
        /*001c*/ 	.word	0xfffffffc


//--------------------- .nv.constant4             --------------------------
	.section	.nv.constant4,"a",@progbits
	.align	8
	.align		8
.nv.constant4:
        /*0000*/ 	.dword	_$_str


//--------------------- .text.triton_red_fused_add_convolution_native_group_norm_59 --------------------------
	.section	.text.triton_red_fused_add_convolution_native_group_norm_59,"ax",@progbits
	.sectionflags	@"SHF_BARRIERS=1"
	.align	128
        .global         triton_red_fused_add_convolution_native_group_norm_59
        .type           triton_red_fused_add_convolution_native_group_norm_59,@function
        .size           triton_red_fused_add_convolution_native_group_norm_59,(.L_x_3 - triton_red_fused_add_convolution_native_group_norm_59)
        .other          triton_red_fused_add_convolution_native_group_norm_59,@"STO_CUDA_ENTRY STV_DEFAULT"
triton_red_fused_add_convolution_native_group_norm_59:
.text.triton_red_fused_add_convolution_native_group_norm_59:
[----:B------:R-:W0:Y:S02]  /*0000*/  LDC R1, c[0x0][0x28] ;  /* 0x00000a00ff017b82 */ /* 0x000e240000000800 */
[----:B------:R-:W1:Y:S01]  /*0010*/  S2R R0, SR_CTAID.X ;  /* 0x0000000000007919 */ /* 0x000e620000002500 */
[----:B------:R-:W2:Y:S01]  /*0020*/  S2UR UR6, SR_CgaCtaId ;  /* 0x00000000000679c3 */ /* 0x000ea20000008800 */
[----:B------:R-:W-:Y:S02]  /*0030*/  PLOP3.LUT P0, PT, PT, PT, PT, 0x80, 0x0 ;  /* 0x000000000000781c */ /* 0x000fe40003f0f070 */
[----:B------:R-:W-:Y:S01]  /*0040*/  CS2R R12, SRZ ;  /* 0x00000000000c7805 */ /* 0x000fe2000001ff00 */
[----:B------:R-:W3:Y:S01]  /*0050*/  S2R R25, SR_TID.X ;  /* 0x0000000000197919 */ /* 0x000ee20000002100 */
[----:B------:R-:W-:Y:S02]  /*0060*/  CS2R R14, SRZ ;  /* 0x00000000000e7805 */ /* 0x000fe4000001ff00 */
[----:B------:R-:W-:Y:S02]  /*0070*/  CS2R R16, SRZ ;  /* 0x0000000000107805 */ /* 0x000fe4000001ff00 */
[----:B------:R-:W-:-:S02]  /*0080*/  CS2R R18, SRZ ;  /* 0x0000000000127805 */ /* 0x000fc4000001ff00 */
[----:B------:R-:W-:Y:S02]  /*0090*/  CS2R R20, SRZ ;  /* 0x0000000000147805 */ /* 0x000fe4000001ff00 */
[----:B------:R-:W-:Y:S01]  /*00a0*/  CS2R R22, SRZ ;  /* 0x0000000000167805 */ /* 0x000fe2000001ff00 */
[----:B------:R-:W-:Y:S01]  /*00b0*/  UMOV UR5, 0x400 ;  /* 0x0000040000057882 */ /* 0x000fe20000000000 */
[----:B------:R-:W-:Y:S01]  /*00c0*/  ULDC.64 UR8, c[0x0][0x208] ;  /* 0x0000820000087ab9 */ /* 0x000fe20000000a00 */
[----:B------:R-:W-:Y:S01]  /*00d0*/  UMOV UR4, URZ ;  /* 0x0000003f00047c82 */ /* 0x000fe20008000000 */
[----:B------:R-:W-:Y:S01]  /*00e0*/  ULDC.64 UR10, c[0x0][0x210] ;  /* 0x00008400000a7ab9 */ /* 0x000fe20000000a00 */
[----:B------:R-:W-:Y:S01]  /*00f0*/  ULDC.64 UR12, c[0x0][0x220] ;  /* 0x00008800000c7ab9 */ /* 0x000fe20000000a00 */
[----:B------:R-:W-:Y:S01]  /*0100*/  ULDC.64 UR14, c[0x0][0x228] ;  /* 0x00008a00000e7ab9 */ /* 0x000fe20000000a00 */
[----:B------:R-:W-:Y:S01]  /*0110*/  ULDC.64 UR16, c[0x0][0x230] ;  /* 0x00008c0000107ab9 */ /* 0x000fe20000000a00 */
[----:B--2---:R-:W-:Y:S01]  /*0120*/  UPRMT UR6, UR6, 0x654, UR5 ;  /* 0x0000065406067896 */ /* 0x004fe20008000005 */
[----:B-1----:R-:W-:-:S02]  /*0130*/  SHF.R.S32.HI R3, RZ, 0x1f, R0 ;  /* 0x0000001fff037819 */ /* 0x002fc40000011400 */
[----:B------:R-:W-:Y:S02]  /*0140*/  ISETP.GE.AND P1, PT, R0, 0x80, PT ;  /* 0x000000800000780c */ /* 0x000fe40003f26270 */
[----:B------:R-:W-:Y:S02]  /*0150*/  LEA.HI R3, R3, R0, RZ, 0x5 ;  /* 0x0000000003037211 */ /* 0x000fe400078f28ff */
[----:B---3--:R-:W-:Y:S02]  /*0160*/  LOP3.LUT R24, R25, 0x1ff, RZ, 0xc0, !PT ;  /* 0x000001ff19187812 */ /* 0x008fe400078ec0ff */
[----:B------:R-:W-:Y:S02]  /*0170*/  LOP3.LUT R3, R3, 0x3fffffe0, RZ, 0xc0, !PT ;  /* 0x3fffffe003037812 */ /* 0x000fe400078ec0ff */
[----:B------:R-:W-:Y:S02]  /*0180*/  SHF.L.U32 R25, R25, 0x2, RZ ;  /* 0x0000000219197819 */ /* 0x000fe400000006ff */
[----:B------:R-:W-:-:S04]  /*0190*/  IADD3 R3, -R3, R0, RZ ;  /* 0x0000000003037210 */ /* 0x000fc80007ffe1ff */
[----:B------:R-:W-:-:S07]  /*01a0*/  SHF.L.U32 R26, R3, 0x2, RZ ;  /* 0x00000002031a7819 */ /* 0x000fce00000006ff */
.L_x_1:
[----:B------:R-:W-:Y:S01]  /*01b0*/  LOP3.LUT R27, R25, 0x7fc, RZ, 0xc0, !PT ;  /* 0x000007fc191b7812 */ /* 0x000fe200078ec0ff */
[----:B------:R-:W-:Y:S01]  /*01c0*/  UMOV UR5, URZ ;  /* 0x0000003f00057c82 */ /* 0x000fe20008000000 */
[----:B0-----:R-:W-:Y:S02]  /*01d0*/  CS2R R4, SRZ ;  /* 0x0000000000047805 */ /* 0x001fe4000001ff00 */
[----:B------:R-:W-:Y:S02]  /*01e0*/  CS2R R6, SRZ ;  /* 0x0000000000067805 */ /* 0x000fe4000001ff00 */
[----:B------:R-:W-:-:S04]  /*01f0*/  LEA R2, R0, R27, 0xc ;  /* 0x0000001b00027211 */ /* 0x000fc800078e60ff */
[----:B------:R-:W-:Y:S02]  /*0200*/  SHF.R.S32.HI R3, RZ, 0x1f, R2 ;  /* 0x0000001fff037819 */ /* 0x000fe40000011402 */
[----:B------:R-:W-:Y:S02]  /*0210*/  LOP3.LUT R2, R2, UR4, RZ, 0xfc, !PT ;  /* 0x0000000402027c12 */ /* 0x000fe4000f8efcff */
[----:B------:R-:W-:Y:S02]  /*0220*/  LOP3.LUT R3, R3, UR5, RZ, 0xfc, !PT ;  /* 0x0000000503037c12 */ /* 0x000fe4000f8efcff */
[C---:B------:R-:W-:Y:S02]  /*0230*/  SHF.L.U32 R8, R2.reuse, 0x2, RZ ;  /* 0x0000000202087819 */ /* 0x040fe400000006ff */
[----:B------:R-:W-:Y:S02]  /*0240*/  SHF.L.U64.HI R9, R2, 0x2, R3 ;  /* 0x0000000202097819 */ /* 0x000fe40000010203 */
[----:B------:R-:W-:-:S04]  /*0250*/  IADD3 R2, P2, R8, UR10, RZ ;  /* 0x0000000a08027c10 */ /* 0x000fc8000ff5e0ff */
[----:B------:R-:W-:-:S05]  /*0260*/  IADD3.X R3, R9, UR11, RZ, P2, !PT ;  /* 0x0000000b09037c10 */ /* 0x000fca00097fe4ff */
[----:B------:R-:W2:Y:S01]  /*0270*/  @!P1 LDG.E.EF.128 R4, desc[UR8][R2.64] ;  /* 0x0000000802049981 */ /* 0x000ea2000c0e1d00 */
[----:B------:R-:W-:Y:S01]  /*0280*/  LEA R27, R27, UR6, 0x3 ;  /* 0x000000061b1b7c11 */ /* 0x000fe2000f8e18ff */
[----:B------:R-:W-:Y:S01]  /*0290*/  BAR.SYNC.DEFER_BLOCKING 0x0 ;  /* 0x0000000000007b1d */ /* 0x000fe20000010000 */
[----:B------:R-:W-:-:S04]  /*02a0*/  IADD3 R8, P2, R8, UR14, RZ ;  /* 0x0000000e08087c10 */ /* 0x000fc8000ff5e0ff */
[----:B------:R-:W-:Y:S01]  /*02b0*/  IADD3.X R9, R9, UR15, RZ, P2, !PT ;  /* 0x0000000f09097c10 */ /* 0x000fe200097fe4ff */
[----:B------:R-:W-:Y:S01]  /*02c0*/  USHF.R.U64 UR4, UR4, 0xa, UR5 ;  /* 0x0000000a04047899 */ /* 0x000fe20008001205 */
[----:B--2---:R-:W-:Y:S02]  /*02d0*/  SEL R10, R4, RZ, !P1 ;  /* 0x000000ff040a7207 */ /* 0x004fe40004800000 */
[----:B------:R-:W-:Y:S02]  /*02e0*/  SEL R28, R5, RZ, !P1 ;  /* 0x000000ff051c7207 */ /* 0x000fe40004800000 */
[----:B------:R-:W-:Y:S02]  /*02f0*/  CS2R R4, SRZ ;  /* 0x0000000000047805 */ /* 0x000fe4000001ff00 */
[----:B------:R-:W-:Y:S01]  /*0300*/  SEL R30, R6, RZ, !P1 ;  /* 0x000000ff061e7207 */ /* 0x000fe20004800000 */
[----:B------:R0:W-:Y:S01]  /*0310*/  STS [R27], R10 ;  /* 0x0000000a1b007388 */ /* 0x0001e20000000800 */
[----:B------:R-:W-:-:S02]  /*0320*/  SEL R32, R7, RZ, !P1 ;  /* 0x000000ff07207207 */ /* 0x000fc40004800000 */
[----:B------:R-:W-:Y:S01]  /*0330*/  CS2R R6, SRZ ;  /* 0x0000000000067805 */ /* 0x000fe2000001ff00 */
[----:B------:R1:W-:Y:S04]  /*0340*/  STS [R27+0x8], R28 ;  /* 0x0000081c1b007388 */ /* 0x0003e80000000800 */
[----:B------:R2:W-:Y:S04]  /*0350*/  STS [R27+0x10], R30 ;  /* 0x0000101e1b007388 */ /* 0x0005e80000000800 */
[----:B------:R-:W-:Y:S01]  /*0360*/  STS [R27+0x18], R32 ;  /* 0x000018201b007388 */ /* 0x000fe20000000800 */
[----:B------:R-:W-:Y:S06]  /*0370*/  BAR.SYNC.DEFER_BLOCKING 0x0 ;  /* 0x0000000000007b1d */ /* 0x000fec0000010000 */
[----:B------:R3:W4:Y:S01]  /*0380*/  @!P1 LDG.E.EF.128 R4, desc[UR8][R8.64] ;  /* 0x0000000808049981 */ /* 0x000722000c0e1d00 */
[----:B------:R-:W-:Y:S01]  /*0390*/  USHF.R.U32.HI UR5, URZ, 0xa, UR5 ;  /* 0x0000000a3f057899 */ /* 0x000fe20008011605 */
[----:B0-----:R-:W-:-:S02]  /*03a0*/  SHF.R.S32.HI R10, RZ, 0x1f, R26 ;  /* 0x0000001fff0a7819 */ /* 0x001fc4000001141a */
[----:B-1----:R-:W-:Y:S02]  /*03b0*/  CS2R R28, SRZ ;  /* 0x00000000001c7805 */ /* 0x002fe4000001ff00 */
[----:B------:R-:W-:Y:S02]  /*03c0*/  LOP3.LUT R35, R26, UR4, RZ, 0xfc, !PT ;  /* 0x000000041a237c12 */ /* 0x000fe4000f8efcff */
[----:B--2---:R-:W-:Y:S02]  /*03d0*/  LEA R30, R24, UR6, 0x3 ;  /* 0x00000006181e7c11 */ /* 0x004fe4000f8e18ff */
[----:B------:R-:W-:Y:S02]  /*03e0*/  LOP3.LUT R10, R10, UR5, RZ, 0xfc, !PT ;  /* 0x000000050a0a7c12 */ /* 0x000fe4000f8efcff */
[----:B------:R-:W-:Y:S02]  /*03f0*/  SHF.L.U32 R36, R35, 0x2, RZ ;  /* 0x0000000223247819 */ /* 0x000fe400000006ff */
[----:B---3--:R-:W-:-:S02]  /*0400*/  CS2R R8, SRZ ;  /* 0x0000000000087805 */ /* 0x008fc4000001ff00 */
[----:B------:R-:W-:Y:S01]  /*0410*/  SHF.L.U64.HI R35, R35, 0x2, R10 ;  /* 0x0000000223237819 */ /* 0x000fe2000001020a */
[----:B------:R-:W-:Y:S01]  /*0420*/  LDS R31, [R30] ;  /* 0x000000001e1f7984 */ /* 0x000fe20000000800 */
[----:B------:R-:W-:-:S03]  /*0430*/  IADD3 R10, P2, R36, UR12, RZ ;  /* 0x0000000c240a7c10 */ /* 0x000fc6000ff5e0ff */
[----:B------:R-:W0:Y:S01]  /*0440*/  LDS R34, [R30+0x1000] ;  /* 0x001000001e227984 */ /* 0x000e220000000800 */
[----:B------:R-:W-:-:S03]  /*0450*/  IADD3.X R11, R35, UR13, RZ, P2, !PT ;  /* 0x0000000d230b7c10 */ /* 0x000fc600097fe4ff */
[----:B------:R-:W1:Y:S04]  /*0460*/  LDS R33, [R30+0x2000] ;  /* 0x002000001e217984 */ /* 0x000e680000000800 */
[----:B------:R-:W2:Y:S04]  /*0470*/  @!P1 LDG.E.EL R29, desc[UR8][R10.64] ;  /* 0x000000080a1d9981 */ /* 0x000ea8000c2e1900 */
[----:B------:R-:W3:Y:S04]  /*0480*/  @!P1 LDG.E.EL R28, desc[UR8][R10.64] ;  /* 0x000000080a1c9981 */ /* 0x000ee8000c2e1900 */
[----:B------:R-:W5:Y:S04]  /*0490*/  @!P1 LDG.E.EL R8, desc[UR8][R10.64+0x4] ;  /* 0x000004080a089981 */ /* 0x000f68000c2e1900 */
[----:B------:R0:W2:Y:S04]  /*04a0*/  @!P1 LDG.E.EL R9, desc[UR8][R10.64+0x4] ;  /* 0x000004080a099981 */ /* 0x0000a8000c2e1900 */
[----:B------:R-:W1:Y:S01]  /*04b0*/  LDS R32, [R30+0x3000] ;  /* 0x003000001e207984 */ /* 0x000e620000000800 */
[----:B0-----:R-:W-:Y:S01]  /*04c0*/  CS2R R10, SRZ ;  /* 0x00000000000a7805 */ /* 0x001fe2000001ff00 */
[----:B------:R-:W-:Y:S01]  /*04d0*/  BAR.SYNC.DEFER_BLOCKING 0x0 ;  /* 0x0000000000007b1d */ /* 0x000fe20000010000 */
[----:B----4-:R-:W-:-:S02]  /*04e0*/  SEL R37, R4, RZ, !P1 ;  /* 0x000000ff04257207 */ /* 0x010fc40004800000 */
[----:B------:R-:W-:Y:S02]  /*04f0*/  SEL R4, R5, RZ, !P1 ;  /* 0x000000ff05047207 */ /* 0x000fe40004800000 */
[----:B------:R-:W-:Y:S01]  /*0500*/  SEL R6, R6, RZ, !P1 ;  /* 0x000000ff06067207 */ /* 0x000fe20004800000 */
[----:B------:R-:W-:Y:S04]  /*0510*/  STS [R27], R37 ;  /* 0x000000251b007388 */ /* 0x000fe80000000800 */
[----:B------:R0:W-:Y:S04]  /*0520*/  STS [R27+0x8], R4 ;  /* 0x000008041b007388 */ /* 0x0001e80000000800 */
[----:B------:R4:W-:Y:S01]  /*0530*/  STS [R27+0x10], R6 ;  /* 0x000010061b007388 */ /* 0x0009e20000000800 */
[----:B0-----:R-:W-:-:S02]  /*0540*/  IADD3 R4, P2, R36, UR16, RZ ;  /* 0x0000001024047c10 */ /* 0x001fc4000ff5e0ff */
[----:B------:R-:W-:Y:S02]  /*0550*/  SEL R36, R7, RZ, !P1 ;  /* 0x000000ff07247207 */ /* 0x000fe40004800000 */
[----:B----4-:R-:W-:Y:S02]  /*0560*/  CS2R R6, SRZ ;  /* 0x0000000000067805 */ /* 0x010fe4000001ff00 */
[----:B------:R-:W-:Y:S01]  /*0570*/  IADD3.X R5, R35, UR17, RZ, P2, !PT ;  /* 0x0000001123057c10 */ /* 0x000fe200097fe4ff */
[----:B------:R-:W-:Y:S01]  /*0580*/  STS [R27+0x18], R36 ;  /* 0x000018241b007388 */ /* 0x000fe20000000800 */
[----:B------:R-:W-:Y:S06]  /*0590*/  BAR.SYNC.DEFER_BLOCKING 0x0 ;  /* 0x0000000000007b1d */ /* 0x000fec0000010000 */
[----:B------:R-:W4:Y:S04]  /*05a0*/  @!P1 LDG.E.EL R7, desc[UR8][R4.64] ;  /* 0x0000000804079981 */ /* 0x000f28000c2e1900 */
[----:B------:R-:W4:Y:S04]  /*05b0*/  @!P1 LDG.E.EL R11, desc[UR8][R4.64+0x4] ;  /* 0x00000408040b9981 */ /* 0x000f28000c2e1900 */
[----:B------:R-:W4:Y:S04]  /*05c0*/  @!P1 LDG.E.EL R10, desc[UR8][R4.64] ;  /* 0x00000008040a9981 */ /* 0x000f28000c2e1900 */
[----:B------:R0:W4:Y:S01]  /*05d0*/  @!P1 LDG.E.EL R6, desc[UR8][R4.64+0x4] ;  /* 0x0000040804069981 */ /* 0x000122000c2e1900 */
[----:B---3--:R-:W-:-:S02]  /*05e0*/  SEL R28, R28, RZ, !P1 ;  /* 0x000000ff1c1c7207 */ /* 0x008fc40004800000 */
[----:B-----5:R-:W-:Y:S01]  /*05f0*/  SEL R8, R8, RZ, !P1 ;  /* 0x000000ff08087207 */ /* 0x020fe20004800000 */
[----:B------:R-:W3:Y:S01]  /*0600*/  LDS R36, [R30+0x1000] ;  /* 0x001000001e247984 */ /* 0x000ee20000000800 */
[----:B--2---:R-:W-:Y:S01]  /*0610*/  SEL R29, R29, RZ, !P1 ;  /* 0x000000ff1d1d7207 */ /* 0x004fe20004800000 */
[----:B------:R-:W-:Y:S01]  /*0620*/  FADD R34, R34, R28 ;  /* 0x0000001c22227221 */ /* 0x000fe20000000000 */
[----:B------:R-:W-:Y:S01]  /*0630*/  SEL R9, R9, RZ, !P1 ;  /* 0x000000ff09097207 */ /* 0x000fe20004800000 */
[----:B------:R-:W2:Y:S01]  /*0640*/  LDS R35, [R30+0x2000] ;  /* 0x002000001e237984 */ /* 0x000ea20000000800 */
[----:B-1----:R-:W-:Y:S01]  /*0650*/  FADD R8, R33, R8 ;  /* 0x0000000821087221 */ /* 0x002fe20000000000 */
[----:B------:R-:W-:Y:S01]  /*0660*/  FADD R31, R31, R29 ;  /* 0x0000001d1f1f7221 */ /* 0x000fe20000000000 */
[----:B------:R-:W-:Y:S01]  /*0670*/  MOV R29, RZ ;  /* 0x000000ff001d7202 */ /* 0x000fe20000000f00 */
[----:B------:R-:W1:Y:S01]  /*0680*/  LDS R27, [R30] ;  /* 0x000000001e1b7984 */ /* 0x000e620000000800 */
[----:B------:R-:W-:-:S03]  /*0690*/  FADD R32, R32, R9 ;  /* 0x0000000920207221 */ /* 0x000fc60000000000 */
[----:B------:R5:W0:Y:S02]  /*06a0*/  LDS R37, [R30+0x3000] ;  /* 0x003000001e257984 */ /* 0x000a240000000800 */
[----:B-----5:R-:W-:Y:S01]  /*06b0*/  HFMA2.MMA R30, -RZ, RZ, 0, 0 ;  /* 0x00000000ff1e7435 */ /* 0x020fe200000001ff */
[----:B----4-:R-:W-:Y:S02]  /*06c0*/  SEL R7, R7, RZ, !P1 ;  /* 0x000000ff07077207 */ /* 0x010fe40004800000 */
[----:B------:R-:W-:-:S03]  /*06d0*/  SEL R28, R11, RZ, !P1 ;  /* 0x000000ff0b1c7207 */ /* 0x000fc60004800000 */
[----:B---3--:R-:W-:Y:S01]  /*06e0*/  FADD R33, R36, R7 ;  /* 0x0000000724217221 */ /* 0x008fe20000000000 */
[----:B------:R-:W-:Y:S01]  /*06f0*/  HFMA2.MMA R11, -RZ, RZ, 1.875, 0 ;  /* 0x3f800000ff0b7435 */ /* 0x000fe200000001ff */
[----:B0-----:R-:W-:Y:S01]  /*0700*/  SEL R4, R10, RZ, !P1 ;  /* 0x000000ff0a047207 */ /* 0x001fe20004800000 */
[----:B--2---:R-:W-:Y:S01]  /*0710*/  FADD R35, R35, R28 ;  /* 0x0000001c23237221 */ /* 0x004fe20000000000 */
[----:B------:R-:W-:Y:S01]  /*0720*/  FADD R33, R34, R33 ;  /* 0x0000002122217221 */ /* 0x000fe20000000000 */
[----:B------:R-:W-:Y:S02]  /*0730*/  MOV R28, 0x3f800000 ;  /* 0x3f800000001c7802 */ /* 0x000fe40000000f00 */
[----:B------:R-:W-:Y:S01]  /*0740*/  SEL R6, R6, RZ, !P1 ;  /* 0x000000ff06067207 */ /* 0x000fe20004800000 */
[----:B-1----:R-:W-:Y:S01]  /*0750*/  FADD R4, R27, R4 ;  /* 0x000000041b047221 */ /* 0x002fe20000000000 */
[----:B------:R-:W-:Y:S01]  /*0760*/  FADD R35, R8, R35 ;  /* 0x0000002308237221 */ /* 0x000fe20000000000 */
[----:B------:R-:W-:-:S02]  /*0770*/  MOV R27, RZ ;  /* 0x000000ff001b7202 */ /* 0x000fc40000000f00 */
[----:B------:R-:W-:Y:S01]  /*0780*/  FADD R5, R37, R6 ;  /* 0x0000000625057221 */ /* 0x000fe20000000000 */
[----:B------:R-:W-:Y:S01]  /*0790*/  FADD R37, R31, R4 ;  /* 0x000000041f257221 */ /* 0x000fe20000000000 */
[----:B------:R-:W-:Y:S01]  /*07a0*/  HFMA2.MMA R31, -RZ, RZ, 1.875, 0 ;  /* 0x3f800000ff1f7435 */ /* 0x000fe200000001ff */
[----:B------:R-:W-:Y:S01]  /*07b0*/  MOV R10, 0x3f800000 ;  /* 0x3f800000000a7802 */ /* 0x000fe20000000f00 */
[----:B------:R-:W-:Y:S01]  /*07c0*/  FADD R36, R32, R5 ;  /* 0x0000000520247221 */ /* 0x000fe20000000000 */
[----:B------:R-:W-:Y:S01]  /*07d0*/  HFMA2.MMA R32, -RZ, RZ, 0, 0 ;  /* 0x00000000ff207435 */ /* 0x000fe200000001ff */
[----:B------:R-:W-:Y:S02]  /*07e0*/  MOV R8, R33 ;  /* 0x0000002100087202 */ /* 0x000fe40000000f00 */
[----:B------:R-:W-:Y:S02]  /*07f0*/  MOV R9, R35 ;  /* 0x0000002300097202 */ /* 0x000fe40000000f00 */
[----:B------:R-:W-:-:S02]  /*0800*/  MOV R4, R37 ;  /* 0x0000002500047202 */ /* 0x000fc40000000f00 */
[----:B------:R-:W-:Y:S01]  /*0810*/  MOV R34, R36 ;  /* 0x0000002400227202 */ /* 0x000fe20000000f00 */
[----:B------:R-:W-:Y:S06]  /*0820*/  @P0 BRA `(.L_x_0) ;  /* 0x0000000000e00947 */ /* 0x000fec0003800000 */
[----:B------:R-:W-:Y:S01]  /*0830*/  FADD R31, R12, 1 ;  /* 0x3f8000000c1f7421 */ /* 0x000fe20000000000 */
[----:B------:R-:W-:Y:S01]  /*0840*/  FADD R28, R13, 1 ;  /* 0x3f8000000d1c7421 */ /* 0x000fe20000000000 */
[----:B------:R-:W-:Y:S01]  /*0850*/  FADD R29, R37, -R20 ;  /* 0x80000014251d7221 */ /* 0x000fe20000000000 */
[----:B------:R-:W-:Y:S01]  /*0860*/  FADD R11, R14, 1 ;  /* 0x3f8000000e0b7421 */ /* 0x000fe20000000000 */
[C---:B------:R-:W-:Y:S01]  /*0870*/  FMUL R4, R31.reuse, 0.25 ;  /* 0x3e8000001f047820 */ /* 0x040fe20000400000 */
[C---:B------:R-:W-:Y:S01]  /*0880*/  FSETP.GEU.AND P2, PT, |R31|.reuse, 1.175494350822287508e-38, PT ;  /* 0x008000001f00780b */ /* 0x040fe20003f4e200 */
[C---:B------:R-:W-:Y:S01]  /*0890*/  FMUL R5, R28.reuse, 0.25 ;  /* 0x3e8000001c057820 */ /* 0x040fe20000400000 */
[----:B------:R-:W-:Y:S01]  /*08a0*/  FSETP.GT.AND P6, PT, |R31|, 8.50705917302346158658e+37, PT ;  /* 0x7e8000001f00780b */ /* 0x000fe20003fc4200 */
[----:B------:R-:W-:Y:S01]  /*08b0*/  FMUL R6, R29, 0.25 ;  /* 0x3e8000001d067820 */ /* 0x000fe20000400000 */
[----:B------:R-:W-:Y:S01]  /*08c0*/  FSETP.GT.AND P4, PT, |R28|, 8.50705917302346158658e+37, PT ;  /* 0x7e8000001c00780b */ /* 0x000fe20003f84200 */
[----:B------:R-:W-:Y:S01]  /*08d0*/  FADD R32, R33, -R21 ;  /* 0x8000001521207221 */ /* 0x000fe20000000000 */
[----:B------:R-:W-:Y:S01]  /*08e0*/  FSEL R4, R4, R31, P6 ;  /* 0x0000001f04047208 */ /* 0x000fe20003000000 */
[----:B------:R-:W-:Y:S01]  /*08f0*/  FMUL R10, R11, 0.25 ;  /* 0x3e8000000b0a7820 */ /* 0x000fe20000400000 */
[----:B------:R-:W-:Y:S01]  /*0900*/  FSETP.GEU.AND P3, PT, |R28|, 1.175494350822287508e-38, PT ;  /* 0x008000001c00780b */ /* 0x000fe20003f6e200 */
[----:B------:R-:W-:Y:S01]  /*0910*/  FMUL R9, R32, 0.25 ;  /* 0x3e80000020097820 */ /* 0x000fe20000400000 */
[----:B------:R-:W-:Y:S01]  /*0920*/  FSEL R7, R5, R28, P4 ;  /* 0x0000001c05077208 */ /* 0x000fe20002000000 */
[----:B------:R-:W-:Y:S01]  /*0930*/  FADD R30, R36, -R23 ;  /* 0x80000017241e7221 */ /* 0x000fe20000000000 */
[----:B------:R-:W-:Y:S01]  /*0940*/  FSEL R6, R6, R29, P6 ;  /* 0x0000001d06067208 */ /* 0x000fe20003000000 */
[----:B------:R-:W-:Y:S01]  /*0950*/  @!P2 FMUL R4, R4, 16777216 ;  /* 0x4b8000000404a820 */ /* 0x000fe20000400000 */
[----:B------:R-:W-:Y:S01]  /*0960*/  FSETP.GT.AND P6, PT, |R11|, 8.50705917302346158658e+37, PT ;  /* 0x7e8000000b00780b */ /* 0x000fe20003fc4200 */
[----:B------:R-:W-:Y:S01]  /*0970*/  FADD R27, R35, -R22 ;  /* 0x80000016231b7221 */ /* 0x000fe20000000000 */
[----:B------:R-:W-:Y:S01]  /*0980*/  FSEL R9, R9, R32, P4 ;  /* 0x0000002009097208 */ /* 0x000fe20002000000 */
[----:B------:R-:W0:Y:S01]  /*0990*/  MUFU.RCP R5, R4 ;  /* 0x0000000400057308 */ /* 0x000e220000001000 */
[----:B------:R-:W-:Y:S01]  /*09a0*/  FSEL R34, R10, R11, P6 ;  /* 0x0000000b0a227208 */ /* 0x000fe20003000000 */
[----:B------:R-:W-:Y:S01]  /*09b0*/  FADD R10, R15, 1 ;  /* 0x3f8000000f0a7421 */ /* 0x000fe20000000000 */
[----:B------:R-:W-:Y:S01]  /*09c0*/  FSETP.GEU.AND P5, PT, |R11|, 1.175494350822287508e-38, PT ;  /* 0x008000000b00780b */ /* 0x000fe20003fae200 */
[----:B------:R-:W-:Y:S01]  /*09d0*/  @!P3 FMUL R7, R7, 16777216 ;  /* 0x4b8000000707b820 */ /* 0x000fe20000400000 */
[----:B------:R-:W-:Y:S01]  /*09e0*/  @!P2 FMUL R6, R6, 16777216 ;  /* 0x4b8000000606a820 */ /* 0x000fe20000400000 */
[----:B------:R-:W-:Y:S01]  /*09f0*/  @!P3 FMUL R9, R9, 16777216 ;  /* 0x4b8000000909b820 */ /* 0x000fe20000400000 */
[C---:B------:R-:W-:Y:S01]  /*0a00*/  FSETP.GEU.AND P3, PT, |R10|.reuse, 1.175494350822287508e-38, PT ;  /* 0x008000000a00780b */ /* 0x040fe20003f6e200 */
[----:B------:R1:W2:Y:S01]  /*0a10*/  MUFU.RCP R8, R7 ;  /* 0x0000000700087308 */ /* 0x0002a20000001000 */
[C---:B------:R-:W-:Y:S01]  /*0a20*/  FSETP.GT.AND P2, PT, |R10|.reuse, 8.50705917302346158658e+37, PT ;  /* 0x7e8000000a00780b */ /* 0x040fe20003f44200 */
[----:B0-----:R-:W-:Y:S01]  /*0a30*/  FFMA R4, R5, R6, R20 ;  /* 0x0000000605047223 */ /* 0x001fe20000000014 */
[----:B------:R-:W-:-:S05]  /*0a40*/  FMUL R5, R10, 0.25 ;  /* 0x3e8000000a057820 */ /* 0x000fca0000400000 */
[----:B------:R-:W-:Y:S01]  /*0a50*/  @!P5 FMUL R34, R34, 16777216 ;  /* 0x4b8000002222d820 */ /* 0x000fe20000400000 */
[----:B-1----:R-:W-:Y:S01]  /*0a60*/  FMUL R7, R30, 0.25 ;  /* 0x3e8000001e077820 */ /* 0x002fe20000400000 */
[----:B------:R-:W-:Y:S01]  /*0a70*/  FMUL R6, R27, 0.25 ;  /* 0x3e8000001b067820 */ /* 0x000fe20000400000 */
[----:B------:R-:W-:Y:S01]  /*0a80*/  FSEL R5, R5, R10, P2 ;  /* 0x0000000a05057208 */ /* 0x000fe20001000000 */
[----:B--2---:R-:W-:Y:S02]  /*0a90*/  FFMA R8, R8, R9, R21 ;  /* 0x0000000908087223 */ /* 0x004fe40000000015 */
[----:B------:R-:W-:Y:S01]  /*0aa0*/  FSEL R7, R7, R30, P2 ;  /* 0x0000001e07077208 */ /* 0x000fe20001000000 */
[----:B------:R-:W0:Y:S01]  /*0ab0*/  MUFU.RCP R9, R34 ;  /* 0x0000002200097308 */ /* 0x000e220000001000 */
[----:B------:R-:W-:Y:S01]  /*0ac0*/  @!P3 FMUL R5, R5, 16777216 ;  /* 0x4b8000000505b820 */ /* 0x000fe20000400000 */
[----:B------:R-:W-:Y:S02]  /*0ad0*/  FSEL R6, R6, R27, P6 ;  /* 0x0000001b06067208 */ /* 0x000fe40003000000 */
[----:B------:R-:W-:-:S03]  /*0ae0*/  @!P3 FMUL R7, R7, 16777216 ;  /* 0x4b8000000707b820 */ /* 0x000fc60000400000 */
[----:B------:R-:W-:Y:S01]  /*0af0*/  @!P5 FMUL R6, R6, 16777216 ;  /* 0x4b8000000606d820 */ /* 0x000fe20000400000 */
[----:B------:R1:W2:Y:S03]  /*0b00*/  MUFU.RCP R34, R5 ;  /* 0x0000000500227308 */ /* 0x0002a60000001000 */
[----:B0-----:R-:W-:Y:S01]  /*0b10*/  FFMA R9, R9, R6, R22 ;  /* 0x0000000609097223 */ /* 0x001fe20000000016 */
[----:B-1----:R-:W-:-:S04]  /*0b20*/  FADD R5, R37, -R4 ;  /* 0x8000000425057221 */ /* 0x002fc80000000000 */
[----:B------:R-:W-:Y:S01]  /*0b30*/  FFMA R29, R29, R5, R16 ;  /* 0x000000051d1d7223 */ /* 0x000fe20000000010 */
[----:B--2---:R-:W-:-:S04]  /*0b40*/  FFMA R34, R34, R7, R23 ;  /* 0x0000000722227223 */ /* 0x004fc80000000017 */
[----:B------:R-:W-:-:S04]  /*0b50*/  FADD R6, R36, -R34 ;  /* 0x8000002224067221 */ /* 0x000fc80000000000 */
[----:B------:R-:W-:Y:S01]  /*0b60*/  FFMA R30, R30, R6, R19 ;  /* 0x000000061e1e7223 */ /* 0x000fe20000000013 */
[----:B------:R-:W-:-:S04]  /*0b70*/  FADD R6, R35, -R9 ;  /* 0x8000000923067221 */ /* 0x000fc80000000000 */
[----:B------:R-:W-:Y:S01]  /*0b80*/  FFMA R27, R27, R6, R18 ;  /* 0x000000061b1b7223 */ /* 0x000fe20000000012 */
[----:B------:R-:W-:-:S04]  /*0b90*/  FADD R6, R33, -R8 ;  /* 0x8000000821067221 */ /* 0x000fc80000000000 */
[----:B------:R-:W-:-:S07]  /*0ba0*/  FFMA R32, R32, R6, R17 ;  /* 0x0000000620207223 */ /* 0x000fce0000000011 */
.L_x_0:
[----:B------:R-:W-:Y:S01]  /*0bb0*/  BAR.SYNC.DEFER_BLOCKING 0x0 ;  /* 0x0000000000007b1d */ /* 0x000fe20000010000 */
[----:B------:R-:W-:Y:S02]  /*0bc0*/  LEA R5, R24, UR6, 0x3 ;  /* 0x0000000618057c11 */ /* 0x000fe4000f8e18ff */
[----:B------:R-:W-:Y:S02]  /*0bd0*/  FSEL R20, R4, R20, !P1 ;  /* 0x0000001404147208 */ /* 0x000fe40004800000 */
[----:B------:R-:W-:Y:S01]  /*0be0*/  PLOP3.LUT P2, PT, P0, PT, PT, 0x80, 0x0 ;  /* 0x000000000000781c */ /* 0x000fe2000074f070 */
[----:B------:R-:W-:Y:S01]  /*0bf0*/  IMAD R4, R24, -0x4, R5 ;  /* 0xfffffffc18047824 */ /* 0x000fe200078e0205 */
[----:B------:R-:W-:Y:S01]  /*0c00*/  LOP3.LUT R5, R25, 0x7fc, RZ, 0xc0, !PT ;  /* 0x000007fc19057812 */ /* 0x000fe200078ec0ff */
[----:B------:R-:W-:Y:S01]  /*0c10*/  UMOV UR4, 0x800 ;  /* 0x0000080000047882 */ /* 0x000fe20000000000 */
[----:B------:R-:W-:Y:S02]  /*0c20*/  FSEL R21, R8, R21, !P1 ;  /* 0x0000001508157208 */ /* 0x000fe40004800000 */
[----:B------:R-:W-:-:S02]  /*0c30*/  LEA R6, R5, UR6, 0x3 ;  /* 0x0000000605067c11 */ /* 0x000fc4000f8e18ff */
[----:B------:R-:W-:Y:S02]  /*0c40*/  FSEL R22, R9, R22, !P1 ;  /* 0x0000001609167208 */ /* 0x000fe40004800000 */
[----:B------:R-:W-:Y:S01]  /*0c50*/  FSEL R23, R34, R23, !P1 ;  /* 0x0000001722177208 */ /* 0x000fe20004800000 */
[----:B------:R-:W-:Y:S01]  /*0c60*/  IMAD R6, R5, -0x4, R6 ;  /* 0xfffffffc05067824 */ /* 0x000fe200078e0206 */
[----:B------:R-:W-:Y:S02]  /*0c70*/  FSEL R16, R29, R16, !P1 ;  /* 0x000000101d107208 */ /* 0x000fe40004800000 */
[----:B------:R-:W-:Y:S02]  /*0c80*/  FSEL R17, R32, R17, !P1 ;  /* 0x0000001120117208 */ /* 0x000fe40004800000 */
[----:B------:R-:W-:Y:S02]  /*0c90*/  PLOP3.LUT P0, PT, PT, PT, PT, 0x8, 0x0 ;  /* 0x000000000000781c */ /* 0x000fe40003f0e170 */
[----:B------:R-:W-:Y:S01]  /*0ca0*/  FSEL R18, R27, R18, !P1 ;  /* 0x000000121b127208 */ /* 0x000fe20004800000 */
[----:B------:R-:W-:Y:S01]  /*0cb0*/  STS [R4], R37 ;  /* 0x0000002504007388 */ /* 0x000fe20000000800 */
[----:B------:R-:W-:-:S02]  /*0cc0*/  FSEL R19, R30, R19, !P1 ;  /* 0x000000131e137208 */ /* 0x000fc40004800000 */
[----:B------:R-:W-:Y:S01]  /*0cd0*/  FSEL R12, R31, R12, !P1 ;  /* 0x0000000c1f0c7208 */ /* 0x000fe20004800000 */
[----:B------:R-:W-:Y:S01]  /*0ce0*/  STS [R4+0x800], R33 ;  /* 0x0008002104007388 */ /* 0x000fe20000000800 */
[----:B------:R-:W-:Y:S02]  /*0cf0*/  FSEL R13, R28, R13, !P1 ;  /* 0x0000000d1c0d7208 */ /* 0x000fe40004800000 */
[----:B------:R-:W-:Y:S01]  /*0d00*/  FSEL R14, R11, R14, !P1 ;  /* 0x0000000e0b0e7208 */ /* 0x000fe20004800000 */
[----:B------:R-:W-:Y:S01]  /*0d10*/  STS [R4+0x1000], R35 ;  /* 0x0010002304007388 */ /* 0x000fe20000000800 */
[----:B------:R-:W-:-:S03]  /*0d20*/  FSEL R15, R10, R15, !P1 ;  /* 0x0000000f0a0f7208 */ /* 0x000fc60004800000 */
[----:B------:R-:W-:Y:S01]  /*0d30*/  STS [R4+0x1800], R36 ;  /* 0x0018002404007388 */ /* 0x000fe20000000800 */
[----:B------:R-:W-:Y:S06]  /*0d40*/  BAR.SYNC.DEFER_BLOCKING 0x0 ;  /* 0x0000000000007b1d */ /* 0x000fec0000010000 */
[----:B------:R-:W0:Y:S04]  /*0d50*/  LDS.128 R4, [R6] ;  /* 0x0000000006047984 */ /* 0x000e280000000c00 */
[----:B0-----:R0:W-:Y:S01]  /*0d60*/  @!P1 STG.E.128 desc[UR8][R2.64], R4 ;  /* 0x0000000402009986 */ /* 0x0011e2000c101d08 */
[----:B------:R-:W-:Y:S05]  /*0d70*/  @P2 BRA `(.L_x_1) ;  /* 0xfffffff4000c2947 */ /* 0x000fea000383ffff */
[----:B0-----:R-:W-:Y:S01]  /*0d80*/  FADD R7, R12, R13 ;  /* 0x0000000d0c077221 */ /* 0x001fe20000000000 */
[----:B------:R-:W-:Y:S01]  /*0d90*/  FMUL R10, R13, 0.25 ;  /* 0x3e8000000d0a7820 */ /* 0x000fe20000400000 */
[----:B------:R-:W-:Y:S01]  /*0da0*/  FMUL R11, R14, 0.25 ;  /* 0x3e8000000e0b7820 */ /* 0x000fe20000400000 */
[----:B------:R-:W-:Y:S01]  /*0db0*/  FADD R21, -R20, R21 ;  /* 0x0000001514157221 */ /* 0x000fe20000000100 */
[C---:B------:R-:W-:Y:S01]  /*0dc0*/  FMUL R2, R7.reuse, 0.25 ;  /* 0x3e80000007027820 */ /* 0x040fe20000400000 */
[----:B------:R-:W-:Y:S01]  /*0dd0*/  BAR.SYNC.DEFER_BLOCKING 0x0 ;  /* 0x0000000000007b1d */ /* 0x000fe20000010000 */
[C---:B------:R-:W-:Y:S01]  /*0de0*/  FSETP.GEU.AND P5, PT, |R7|.reuse, 1.175494350822287508e-38, PT ;  /* 0x008000000700780b */ /* 0x040fe20003fae200 */
[----:B------:R-:W-:Y:S01]  /*0df0*/  FADD R4, R14, R7 ;  /* 0x000000070e047221 */ /* 0x000fe20000000000 */
[----:B------:R-:W-:Y:S01]  /*0e00*/  FSETP.GT.AND P3, PT, |R7|, 8.50705917302346158658e+37, PT ;  /* 0x7e8000000700780b */ /* 0x000fe20003f64200 */
[----:B------:R-:W-:Y:S01]  /*0e10*/  FADD R17, R16, R17 ;  /* 0x0000001110117221 */ /* 0x000fe20000000000 */
[----:B------:R-:W-:Y:S01]  /*0e20*/  ISETP.EQ.AND P1, PT, R24, RZ, !P1 ;  /* 0x000000ff1800720c */ /* 0x000fe20004f22270 */
[----:B------:R-:W-:Y:S01]  /*0e30*/  FMUL R9, R4, 0.25 ;  /* 0x3e80000004097820 */ /* 0x000fe20000400000 */
[----:B------:R-:W-:Y:S01]  /*0e40*/  FSEL R8, R2, R7, P3 ;  /* 0x0000000702087208 */ /* 0x000fe20001800000 */
[----:B------:R-:W-:Y:S01]  /*0e50*/  FADD R2, R15, R4 ;  /* 0x000000040f027221 */ /* 0x000fe20000000000 */
[C---:B------:R-:W-:Y:S01]  /*0e60*/  FSETP.GEU.AND P0, PT, |R4|.reuse, 1.175494350822287508e-38, PT ;  /* 0x008000000400780b */ /* 0x040fe20003f0e200 */
[----:B------:R-:W0:Y:S01]  /*0e70*/  S2UR UR5, SR_CgaCtaId ;  /* 0x00000000000579c3 */ /* 0x000e220000008800 */
[----:B------:R-:W-:Y:S01]  /*0e80*/  FSETP.GT.AND P4, PT, |R4|, 8.50705917302346158658e+37, PT ;  /* 0x7e8000000400780b */ /* 0x000fe20003f84200 */
[----:B------:R-:W-:Y:S01]  /*0e90*/  UMOV UR4, 0x400 ;  /* 0x0000040000047882 */ /* 0x000fe20000000000 */
[----:B------:R-:W-:Y:S01]  /*0ea0*/  FSETP.GEU.AND P2, PT, |R2|, 1.175494350822287508e-38, PT ;  /* 0x008000000200780b */ /* 0x000fe20003f4e200 */
[----:B------:R-:W-:Y:S01]  /*0eb0*/  @!P5 FMUL R8, R8, 16777216 ;  /* 0x4b8000000808d820 */ /* 0x000fe20000400000 */
[----:B------:R-:W-:Y:S01]  /*0ec0*/  FSEL R26, R9, R4, P4 ;  /* 0x00000004091a7208 */ /* 0x000fe20002000000 */
[----:B------:R-:W-:Y:S01]  /*0ed0*/  FMUL R9, R2, 0.25 ;  /* 0x3e80000002097820 */ /* 0x000fe20000400000 */
[----:B------:R-:W-:-:S02]  /*0ee0*/  FSEL R13, R10, R13, P3 ;  /* 0x0000000d0a0d7208 */ /* 0x000fc40001800000 */
[----:B------:R-:W-:Y:S01]  /*0ef0*/  FSETP.GT.AND P3, PT, |R2|, 8.50705917302346158658e+37, PT ;  /* 0x7e8000000200780b */ /* 0x000fe20003f64200 */
[----:B------:R-:W1:Y:S01]  /*0f00*/  MUFU.RCP R8, R8 ;  /* 0x0000000800087308 */ /* 0x000e620000001000 */
[----:B------:R-:W-:Y:S01]  /*0f10*/  FSEL R27, R11, R14, P4 ;  /* 0x0000000e0b1b7208 */ /* 0x000fe20002000000 */
[----:B------:R-:W-:Y:S01]  /*0f20*/  @!P0 FMUL R26, R26, 16777216 ;  /* 0x4b8000001a1a8820 */ /* 0x000fe20000400000 */
[----:B------:R-:W-:Y:S01]  /*0f30*/  FSEL R10, R9, R2, P3 ;  /* 0x00000002090a7208 */ /* 0x000fe20001800000 */
[----:B------:R-:W-:Y:S01]  /*0f40*/  @!P5 FMUL R13, R13, 16777216 ;  /* 0x4b8000000d0dd820 */ /* 0x000fe20000400000 */
[----:B------:R-:W-:Y:S01]  /*0f50*/  FSETP.NEU.AND P4, PT, R7, RZ, PT ;  /* 0x000000ff0700720b */ /* 0x000fe20003f8d000 */
[----:B------:R-:W-:Y:S01]  /*0f60*/  FMUL R14, R15, 0.25 ;  /* 0x3e8000000f0e7820 */ /* 0x000fe20000400000 */
[----:B------:R-:W-:Y:S01]  /*0f70*/  FMUL R11, R21, R21 ;  /* 0x00000015150b7220 */ /* 0x000fe20000400000 */
[----:B------:R-:W-:Y:S01]  /*0f80*/  @!P2 FMUL R10, R10, 16777216 ;  /* 0x4b8000000a0aa820 */ /* 0x000fe20000400000 */
[----:B------:R-:W2:Y:S01]  /*0f90*/  MUFU.RCP R26, R26 ;  /* 0x0000001a001a7308 */ /* 0x000ea20000001000 */
[----:B------:R-:W-:Y:S01]  /*0fa0*/  @!P0 FMUL R27, R27, 16777216 ;  /* 0x4b8000001b1b8820 */ /* 0x000fe20000400000 */
[----:B------:R-:W-:Y:S01]  /*0fb0*/  FSEL R15, R14, R15, P3 ;  /* 0x0000000f0e0f7208 */ /* 0x000fe20001800000 */
[----:B------:R-:W-:Y:S01]  /*0fc0*/  FMUL R11, R12, R11 ;  /* 0x0000000b0c0b7220 */ /* 0x000fe20000400000 */
[----:B------:R-:W-:Y:S01]  /*0fd0*/  FSETP.NEU.AND P0, PT, R4, RZ, PT ;  /* 0x000000ff0400720b */ /* 0x000fe20003f0d000 */
[----:B0-----:R-:W-:Y:S01]  /*0fe0*/  UPRMT UR4, UR5, 0x654, UR4 ;  /* 0x0000065405047896 */ /* 0x001fe20008000004 */
[----:B-1----:R-:W-:Y:S01]  /*0ff0*/  FMUL R8, R8, R13 ;  /* 0x0000000d08087220 */ /* 0x002fe20000400000 */
[----:B------:R-:W-:Y:S01]  /*1000*/  @!P2 FMUL R15, R15, 16777216 ;  /* 0x4b8000000f0fa820 */ /* 0x000fe20000400000 */
[----:B------:R-:W0:Y:S01]  /*1010*/  MUFU.RCP R10, R10 ;  /* 0x0000000a000a7308 */ /* 0x000e220000001000 */
[----:B------:R-:W-:-:S02]  /*1020*/  FSETP.NEU.AND P2, PT, R2, RZ, PT ;  /* 0x000000ff0200720b */ /* 0x000fc40003f4d000 */
[----:B------:R-:W-:Y:S01]  /*1030*/  FSEL R8, R8, RZ, P4 ;  /* 0x000000ff08087208 */ /* 0x000fe20002000000 */
[----:B--2---:R-:W-:-:S04]  /*1040*/  FMUL R26, R26, R27 ;  /* 0x0000001b1a1a7220 */ /* 0x004fc80000400000 */
[----:B------:R-:W-:Y:S01]  /*1050*/  FFMA R21, R21, R8, R20 ;  /* 0x0000000815157223 */ /* 0x000fe20000000014 */
[----:B------:R-:W-:Y:S01]  /*1060*/  FFMA R11, R8, R11, R17 ;  /* 0x0000000b080b7223 */ /* 0x000fe20000000011 */
[----:B------:R-:W-:Y:S02]  /*1070*/  FADD R8, R2, R2 ;  /* 0x0000000202087221 */ /* 0x000fe40000000000 */
[----:B------:R-:W-:Y:S01]  /*1080*/  FADD R22, R22, -R21 ;  /* 0x8000001516167221 */ /* 0x000fe20000000000 */
[----:B------:R-:W-:Y:S01]  /*1090*/  FSEL R26, R26, RZ, P0 ;  /* 0x000000ff1a1a7208 */ /* 0x000fe20000000000 */
[----:B------:R-:W-:Y:S01]  /*10a0*/  FADD R11, R18, R11 ;  /* 0x0000000b120b7221 */ /* 0x000fe20000000000 */
[----:B0-----:R-:W-:Y:S01]  /*10b0*/  FMUL R15, R10, R15 ;  /* 0x0000000f0a0f7220 */ /* 0x001fe20000400000 */
[----:B------:R-:W-:Y:S01]  /*10c0*/  FMUL R10, R22, R22 ;  /* 0x00000016160a7220 */ /* 0x000fe20000400000 */
[----:B------:R-:W-:Y:S01]  /*10d0*/  FSETP.GEU.AND P3, PT, |R8|, 1.175494350822287508e-38, PT ;  /* 0x008000000800780b */ /* 0x000fe20003f6e200 */
[----:B------:R-:W-:Y:S01]  /*10e0*/  FFMA R22, R22, R26, R21 ;  /* 0x0000001a16167223 */ /* 0x000fe20000000015 */
[C---:B------:R-:W-:Y:S01]  /*10f0*/  FSETP.GT.AND P0, PT, |R8|.reuse, 8.50705917302346158658e+37, PT ;  /* 0x7e8000000800780b */ /* 0x040fe20003f04200 */
[----:B------:R-:W-:Y:S01]  /*1100*/  FMUL R10, R7, R10 ;  /* 0x0000000a070a7220 */ /* 0x000fe20000400000 */
[----:B------:R-:W-:Y:S01]  /*1110*/  FMUL R7, R8, 0.25 ;  /* 0x3e80000008077820 */ /* 0x000fe20000400000 */
[----:B------:R-:W-:Y:S01]  /*1120*/  FSEL R15, R15, RZ, P2 ;  /* 0x000000ff0f0f7208 */ /* 0x000fe20001000000 */
[----:B------:R-:W-:Y:S01]  /*1130*/  FADD R23, R23, -R22 ;  /* 0x8000001617177221 */ /* 0x000fe20000000000 */
[----:B------:R-:W-:Y:S01]  /*1140*/  FFMA R10, R26, R10, R11 ;  /* 0x0000000a1a0a7223 */ /* 0x000fe2000000000b */
[----:B------:R-:W-:-:S02]  /*1150*/  FSEL R9, R9, R2, P0 ;  /* 0x0000000209097208 */ /* 0x000fc40000000000 */
[----:B------:R-:W-:Y:S01]  /*1160*/  FSEL R12, R7, R8, P0 ;  /* 0x00000008070c7208 */ /* 0x000fe20000000000 */
[C---:B------:R-:W-:Y:S01]  /*1170*/  FFMA R22, R23.reuse, R15, R22 ;  /* 0x0000000f17167223 */ /* 0x040fe20000000016 */
[----:B------:R-:W-:Y:S01]  /*1180*/  FMUL R23, R23, R23 ;  /* 0x0000001717177220 */ /* 0x000fe20000400000 */
[----:B------:R-:W-:Y:S01]  /*1190*/  FADD R10, R19, R10 ;  /* 0x0000000a130a7221 */ /* 0x000fe20000000000 */
[----:B------:R-:W-:Y:S01]  /*11a0*/  @!P3 FMUL R9, R9, 16777216 ;  /* 0x4b8000000909b820 */ /* 0x000fe20000400000 */
[----:B------:R-:W-:Y:S01]  /*11b0*/  @!P3 FMUL R12, R12, 16777216 ;  /* 0x4b8000000c0cb820 */ /* 0x000fe20000400000 */
[----:B------:R-:W0:Y:S01]  /*11c0*/  SHFL.BFLY PT, R11, R22, 0x10, 0x1f ;  /* 0x0e001f00160b7f89 */ /* 0x000e2200000e0000 */
[----:B------:R-:W-:Y:S01]  /*11d0*/  FMUL R23, R4, R23 ;  /* 0x0000001704177220 */ /* 0x000fe20000400000 */
[C---:B------:R-:W-:Y:S01]  /*11e0*/  FADD R4, R8.reuse, R8 ;  /* 0x0000000808047221 */ /* 0x040fe20000000000 */
[----:B------:R-:W-:Y:S02]  /*11f0*/  FSETP.NEU.AND P2, PT, R8, RZ, PT ;  /* 0x000000ff0800720b */ /* 0x000fe40003f4d000 */
[----:B------:R-:W1:Y:S01]  /*1200*/  MUFU.RCP R12, R12 ;  /* 0x0000000c000c7308 */ /* 0x000e620000001000 */
[----:B------:R-:W-:Y:S01]  /*1210*/  FFMA R10, R15, R23, R10 ;  /* 0x000000170f0a7223 */ /* 0x000fe2000000000a */
[----:B------:R-:W-:-:S02]  /*1220*/  FSETP.GEU.AND P3, PT, |R4|, 1.175494350822287508e-38, PT ;  /* 0x008000000400780b */ /* 0x000fc40003f6e200 */
[----:B------:R-:W-:Y:S02]  /*1230*/  FSETP.GT.AND P0, PT, |R4|, 8.50705917302346158658e+37, PT ;  /* 0x7e8000000400780b */ /* 0x000fe40003f04200 */
[----:B------:R-:W2:Y:S02]  /*1240*/  SHFL.BFLY PT, R13, R10, 0x10, 0x1f ;  /* 0x0e001f000a0d7f89 */ /* 0x000ea400000e0000 */
[----:B------:R-:W-:Y:S01]  /*1250*/  FSEL R7, R7, R8, P0 ;  /* 0x0000000807077208 */ /* 0x000fe20000000000 */
[----:B-1----:R-:W-:Y:S01]  /*1260*/  FMUL R14, R12, R9 ;  /* 0x000000090c0e7220 */ /* 0x002fe20000400000 */
[----:B------:R-:W-:-:S05]  /*1270*/  FMUL R9, R4, 0.25 ;  /* 0x3e80000004097820 */ /* 0x000fca0000400000 */
[----:B------:R-:W-:Y:S01]  /*1280*/  @!P3 FMUL R7, R7, 16777216 ;  /* 0x4b8000000707b820 */ /* 0x000fe20000400000 */
[----:B0-----:R-:W-:Y:S01]  /*1290*/  FADD R11, -R22, R11 ;  /* 0x0000000b160b7221 */ /* 0x001fe20000000100 */
[----:B------:R-:W-:Y:S02]  /*12a0*/  FSEL R14, R14, RZ, P2 ;  /* 0x000000ff0e0e7208 */ /* 0x000fe40001000000 */
[----:B------:R-:W-:Y:S02]  /*12b0*/  FSEL R12, R9, R4, P0 ;  /* 0x00000004090c7208 */ /* 0x000fe40000000000 */
[----:B------:R-:W-:Y:S01]  /*12c0*/  FSETP.NEU.AND P2, PT, R4, RZ, PT ;  /* 0x000000ff0400720b */ /* 0x000fe20003f4d000 */
[C---:B------:R-:W-:Y:S01]  /*12d0*/  FFMA R22, R11.reuse, R14, R22 ;  /* 0x0000000e0b167223 */ /* 0x040fe20000000016 */
[----:B------:R-:W-:Y:S01]  /*12e0*/  FMUL R11, R11, R11 ;  /* 0x0000000b0b0b7220 */ /* 0x000fe20000400000 */
[----:B------:R-:W-:-:S03]  /*12f0*/  @!P3 FMUL R12, R12, 16777216 ;  /* 0x4b8000000c0cb820 */ /* 0x000fc60000400000 */
[----:B------:R-:W-:Y:S01]  /*1300*/  FMUL R11, R2, R11 ;  /* 0x0000000b020b7220 */ /* 0x000fe20000400000 */
[----:B------:R-:W0:Y:S01]  /*1310*/  SHFL.BFLY PT, R15, R22, 0x8, 0x1f ;  /* 0x0d001f00160f7f89 */ /* 0x000e2200000e0000 */
[----:B--2---:R-:W-:Y:S01]  /*1320*/  FADD R13, R10, R13 ;  /* 0x0000000d0a0d7221 */ /* 0x004fe20000000000 */
[----:B------:R-:W1:Y:S01]  /*1330*/  MUFU.RCP R12, R12 ;  /* 0x0000000c000c7308 */ /* 0x000e620000001000 */
[----:B------:R-:W-:Y:S02]  /*1340*/  FADD R2, R4, R4 ;  /* 0x0000000404027221 */ /* 0x000fe40000000000 */
[----:B------:R-:W-:-:S03]  /*1350*/  FFMA R11, R14, R11, R13 ;  /* 0x0000000b0e0b7223 */ /* 0x000fc6000000000d */
[C---:B------:R-:W-:Y:S02]  /*1360*/  FSETP.GEU.AND P3, PT, |R2|.reuse, 1.175494350822287508e-38, PT ;  /* 0x008000000200780b */ /* 0x040fe40003f6e200 */
[----:B------:R-:W2:Y:S01]  /*1370*/  SHFL.BFLY PT, R10, R11, 0x8, 0x1f ;  /* 0x0d001f000b0a7f89 */ /* 0x000ea200000e0000 */
[----:B------:R-:W-:-:S04]  /*1380*/  FSETP.GT.AND P0, PT, |R2|, 8.50705917302346158658e+37, PT ;  /* 0x7e8000000200780b */ /* 0x000fc80003f04200 */
[----:B------:R-:W-:Y:S01]  /*1390*/  FSEL R9, R9, R4, P0 ;  /* 0x0000000409097208 */ /* 0x000fe20000000000 */
[----:B-1----:R-:W-:Y:S01]  /*13a0*/  FMUL R13, R12, R7 ;  /* 0x000000070c0d7220 */ /* 0x002fe20000400000 */
[----:B------:R-:W-:-:S04]  /*13b0*/  FMUL R7, R2, 0.25 ;  /* 0x3e80000002077820 */ /* 0x000fc80000400000 */
[----:B------:R-:W-:Y:S01]  /*13c0*/  @!P3 FMUL R9, R9, 16777216 ;  /* 0x4b8000000909b820 */ /* 0x000fe20000400000 */
[----:B------:R-:W-:Y:S01]  /*13d0*/  FSEL R13, R13, RZ, P2 ;  /* 0x000000ff0d0d7208 */ /* 0x000fe20001000000 */
[----:B0-----:R-:W-:Y:S01]  /*13e0*/  FADD R15, -R22, R15 ;  /* 0x0000000f160f7221 */ /* 0x001fe20000000100 */
[----:B------:R-:W-:Y:S02]  /*13f0*/  FSEL R12, R7, R2, P0 ;  /* 0x00000002070c7208 */ /* 0x000fe40000000000 */
[----:B------:R-:W-:Y:S01]  /*1400*/  FSETP.NEU.AND P2, PT, R2, RZ, PT ;  /* 0x000000ff0200720b */ /* 0x000fe20003f4d000 */
[C---:B------:R-:W-:Y:S01]  /*1410*/  FFMA R22, R15.reuse, R13, R22 ;  /* 0x0000000d0f167223 */ /* 0x040fe20000000016 */
[----:B------:R-:W-:Y:S01]  /*1420*/  FMUL R15, R15, R15 ;  /* 0x0000000f0f0f7220 */ /* 0x000fe20000400000 */
[----:B------:R-:W-:-:S03]  /*1430*/  @!P3 FMUL R12, R12, 16777216 ;  /* 0x4b8000000c0cb820 */ /* 0x000fc60000400000 */
[----:B------:R-:W0:Y:S01]  /*1440*/  SHFL.BFLY PT, R17, R22, 0x4, 0x1f ;  /* 0x0c801f0016117f89 */ /* 0x000e2200000e0000 */
[----:B------:R-:W-:Y:S01]  /*1450*/  FMUL R15, R8, R15 ;  /* 0x0000000f080f7220 */ /* 0x000fe20000400000 */
        /* <DEDUP_REMOVED lines=15> */
[C---:B------:R-:W-:Y:S01]  /*1550*/  FMUL R15, R17.reuse, R17 ;  /* 0x00000011110f7220 */ /* 0x040fe20000400000 */
[----:B------:R-:W-:Y:S01]  /*1560*/  FFMA R17, R17, R13, R22 ;  /* 0x0000000d11117223 */ /* 0x000fe20000000016 */
[----:B------:R-:W-:Y:S02]  /*1570*/  @!P3 FMUL R16, R16, 16777216 ;  /* 0x4b8000001010b820 */ /* 0x000fe40000400000 */
[----:B------:R-:W-:-:S02]  /*1580*/  FMUL R15, R4, R15 ;  /* 0x0000000f040f7220 */ /* 0x000fc40000400000 */
[----:B------:R-:W0:Y:S01]  /*1590*/  SHFL.BFLY PT, R4, R17, 0x2, 0x1f ;  /* 0x0c401f0011047f89 */ /* 0x000e2200000e0000 */
[----:B--2---:R-:W-:Y:S01]  /*15a0*/  FADD R10, R10, R11 ;  /* 0x0000000b0a0a7221 */ /* 0x004fe20000000000 */
[----:B------:R-:W1:Y:S03]  /*15b0*/  MUFU.RCP R16, R16 ;  /* 0x0000001000107308 */ /* 0x000e660000001000 */
[----:B------:R-:W-:Y:S01]  /*15c0*/  FFMA R15, R13, R15, R10 ;  /* 0x0000000f0d0f7223 */ /* 0x000fe2000000000a */
[----:B------:R-:W-:-:S04]  /*15d0*/  FADD R10, R8, R8 ;  /* 0x00000008080a7221 */ /* 0x000fc80000000000 */
[----:B------:R-:W2:Y:S01]  /*15e0*/  SHFL.BFLY PT, R12, R15, 0x2, 0x1f ;  /* 0x0c401f000f0c7f89 */ /* 0x000ea200000e0000 */
[C---:B------:R-:W-:Y:S01]  /*15f0*/  FSETP.GEU.AND P2, PT, |R10|.reuse, 1.175494350822287508e-38, PT ;  /* 0x008000000a00780b */ /* 0x040fe20003f4e200 */
[----:B------:R-:W-:Y:S01]  /*1600*/  FMUL R13, R10, 0.25 ;  /* 0x3e8000000a0d7820 */ /* 0x000fe20000400000 */
[----:B-1----:R-:W-:-:S05]  /*1610*/  FMUL R7, R16, R7 ;  /* 0x0000000710077220 */ /* 0x002fca0000400000 */
[----:B------:R-:W-:Y:S01]  /*1620*/  FSEL R7, R7, RZ, P0 ;  /* 0x000000ff07077208 */ /* 0x000fe20000000000 */
[----:B0-----:R-:W-:Y:S01]  /*1630*/  FADD R14, -R17, R4 ;  /* 0x00000004110e7221 */ /* 0x001fe20000000100 */
[----:B------:R-:W-:Y:S01]  /*1640*/  FSETP.GT.AND P0, PT, |R10|, 8.50705917302346158658e+37, PT ;  /* 0x7e8000000a00780b */ /* 0x000fe20003f04200 */
[----:B------:R-:W0:Y:S02]  /*1650*/  S2R R4, SR_TID.X ;  /* 0x0000000000047919 */ /* 0x000e240000002100 */
[C---:B------:R-:W-:Y:S01]  /*1660*/  FFMA R17, R14.reuse, R7, R17 ;  /* 0x000000070e117223 */ /* 0x040fe20000000011 */
[----:B------:R-:W-:Y:S01]  /*1670*/  FMUL R11, R14, R14 ;  /* 0x0000000e0e0b7220 */ /* 0x000fe20000400000 */
[----:B------:R-:W-:Y:S02]  /*1680*/  FSEL R13, R13, R10, P0 ;  /* 0x0000000a0d0d7208 */ /* 0x000fe40000000000 */
[----:B------:R-:W-:Y:S01]  /*1690*/  FSEL R14, R9, R8, P0 ;  /* 0x00000008090e7208 */ /* 0x000fe20000000000 */
[----:B------:R-:W-:Y:S01]  /*16a0*/  FMUL R11, R2, R11 ;  /* 0x0000000b020b7220 */ /* 0x000fe20000400000 */
[----:B--2---:R-:W-:Y:S01]  /*16b0*/  FADD R12, R15, R12 ;  /* 0x0000000c0f0c7221 */ /* 0x004fe20000000000 */
[----:B------:R-:W1:Y:S01]  /*16c0*/  SHFL.BFLY PT, R2, R17, 0x1, 0x1f ;  /* 0x0c201f0011027f89 */ /* 0x000e6200000e0000 */
[----:B------:R-:W-:Y:S01]  /*16d0*/  @!P2 FMUL R13, R13, 16777216 ;  /* 0x4b8000000d0da820 */ /* 0x000fe20000400000 */
[----:B------:R-:W-:Y:S01]  /*16e0*/  @!P2 FMUL R14, R14, 16777216 ;  /* 0x4b8000000e0ea820 */ /* 0x000fe20000400000 */
[----:B------:R-:W-:Y:S01]  /*16f0*/  FFMA R11, R7, R11, R12 ;  /* 0x0000000b070b7223 */ /* 0x000fe2000000000c */
[----:B------:R-:W-:-:S03]  /*1700*/  FSETP.NEU.AND P0, PT, R10, RZ, PT ;  /* 0x000000ff0a00720b */ /* 0x000fc60003f0d000 */
[----:B------:R-:W2:Y:S01]  /*1710*/  MUFU.RCP R13, R13 ;  /* 0x0000000d000d7308 */ /* 0x000ea20000001000 */
[----:B------:R-:W3:Y:S01]  /*1720*/  SHFL.BFLY PT, R12, R11, 0x1, 0x1f ;  /* 0x0c201f000b0c7f89 */ /* 0x000ee200000e0000 */
[----:B--2---:R-:W-:Y:S01]  /*1730*/  FMUL R14, R13, R14 ;  /* 0x0000000e0d0e7220 */ /* 0x004fe20000400000 */
[----:B0-----:R-:W-:Y:S01]  /*1740*/  LOP3.LUT P2, RZ, R4, 0x1f, RZ, 0xc0, !PT ;  /* 0x0000001f04ff7812 */ /* 0x001fe2000784c0ff */
[----:B-1----:R-:W-:Y:S01]  /*1750*/  FADD R2, -R17, R2 ;  /* 0x0000000211027221 */ /* 0x002fe20000000100 */
[----:B------:R-:W-:Y:S02]  /*1760*/  SHF.R.U32.HI R9, RZ, 0x3, R4 ;  /* 0x00000003ff097819 */ /* 0x000fe40000011604 */
[----:B------:R-:W-:Y:S01]  /*1770*/  FSEL R14, R14, RZ, P0 ;  /* 0x000000ff0e0e7208 */ /* 0x000fe20000000000 */
[----:B------:R-:W-:Y:S01]  /*1780*/  FMUL R7, R2, R2 ;  /* 0x0000000202077220 */ /* 0x000fe20000400000 */
[----:B------:R-:W-:Y:S02]  /*1790*/  LOP3.LUT R9, R9, 0x3c, RZ, 0xc0, !PT ;  /* 0x0000003c09097812 */ /* 0x000fe400078ec0ff */
[----:B------:R-:W-:Y:S01]  /*17a0*/  ISETP.GE.AND P3, PT, R4, 0x10, PT ;  /* 0x000000100400780c */ /* 0x000fe20003f66270 */
[----:B---3--:R-:W-:Y:S01]  /*17b0*/  FADD R11, R11, R12 ;  /* 0x0000000c0b0b7221 */ /* 0x008fe20000000000 */
[----:B------:R-:W-:Y:S01]  /*17c0*/  FMUL R7, R8, R7 ;  /* 0x0000000708077220 */ /* 0x000fe20000400000 */
[----:B------:R-:W-:-:S02]  /*17d0*/  FFMA R8, R2, R14, R17 ;  /* 0x0000000e02087223 */ /* 0x000fc40000000011 */
[----:B------:R-:W-:Y:S01]  /*17e0*/  @!P2 STS [R9+UR6+0x80], R10 ;  /* 0x0000800a0900a988 */ /* 0x000fe20008000806 */
[----:B------:R-:W-:-:S03]  /*17f0*/  FFMA R12, R14, R7, R11 ;  /* 0x000000070e0c7223 */ /* 0x000fc6000000000b */
[----:B------:R-:W-:Y:S04]  /*1800*/  @!P2 STS [R9+UR6], R8 ;  /* 0x000000080900a988 */ /* 0x000fe80008000806 */
[----:B------:R-:W-:Y:S01]  /*1810*/  @!P2 STS [R9+UR6+0x40], R12 ;  /* 0x0000400c0900a988 */ /* 0x000fe20008000806 */
[----:B------:R-:W-:Y:S06]  /*1820*/  BAR.SYNC.DEFER_BLOCKING 0x0 ;  /* 0x0000000000007b1d */ /* 0x000fec0000010000 */
[----:B------:R-:W0:Y:S04]  /*1830*/  @!P3 LDS R6, [R25+UR6+0x80] ;  /* 0x000080061906b984 */ /* 0x000e280008000800 */
[----:B------:R-:W1:Y:S04]  /*1840*/  @!P3 LDS R3, [R25+UR6] ;  /* 0x000000061903b984 */ /* 0x000e680008000800 */
[----:B------:R-:W2:Y:S04]  /*1850*/  @!P3 LDS R5, [R25+UR6+0x40] ;  /* 0x000040061905b984 */ /* 0x000ea80008000800 */
[----:B0-----:R-:W0:Y:S04]  /*1860*/  SHFL.BFLY PT, R11, R6, 0x8, 0x1f ;  /* 0x0d001f00060b7f89 */ /* 0x001e2800000e0000 */
[----:B-1----:R-:W1:Y:S04]  /*1870*/  SHFL.BFLY PT, R8, R3, 0x8, 0x1f ;  /* 0x0d001f0003087f89 */ /* 0x002e6800000e0000 */
[----:B--2---:R-:W2:Y:S01]  /*1880*/  SHFL.BFLY PT, R10, R5, 0x8, 0x1f ;  /* 0x0d001f00050a7f89 */ /* 0x004ea200000e0000 */
[----:B0-----:R-:W-:-:S04]  /*1890*/  FADD R7, R6, R11 ;  /* 0x0000000b06077221 */ /* 0x001fc80000000000 */
[C---:B------:R-:W-:Y:S01]  /*18a0*/  FMUL R2, R7.reuse, 0.25 ;  /* 0x3e80000007027820 */ /* 0x040fe20000400000 */
[C---:B------:R-:W-:Y:S01]  /*18b0*/  FSETP.GEU.AND P2, PT, |R7|.reuse, 1.175494350822287508e-38, PT ;  /* 0x008000000700780b */ /* 0x040fe20003f4e200 */
[----:B------:R-:W0:Y:S01]  /*18c0*/  SHFL.BFLY PT, R14, R7, 0x4, 0x1f ;  /* 0x0c801f00070e7f89 */ /* 0x000e2200000e0000 */
[----:B------:R-:W-:Y:S01]  /*18d0*/  FSETP.GT.AND P0, PT, |R7|, 8.50705917302346158658e+37, PT ;  /* 0x7e8000000700780b */ /* 0x000fe20003f04200 */
[----:B-1----:R-:W-:Y:S01]  /*18e0*/  FADD R8, -R3, R8 ;  /* 0x0000000803087221 */ /* 0x002fe20000000100 */
[----:B--2---:R-:W-:Y:S02]  /*18f0*/  FADD R5, R5, R10 ;  /* 0x0000000a05057221 */ /* 0x004fe40000000000 */
[----:B------:R-:W-:-:S07]  /*1900*/  FSEL R9, R2, R7, P0 ;  /* 0x0000000702097208 */ /* 0x000fce0000000000 */
[----:B------:R-:W-:Y:S02]  /*1910*/  @!P2 FMUL R9, R9, 16777216 ;  /* 0x4b8000000909a820 */ /* 0x000fe40000400000 */
[----:B------:R-:W-:Y:S02]  /*1920*/  @P0 FMUL R11, R11, 0.25 ;  /* 0x3e8000000b0b0820 */ /* 0x000fe40000400000 */
[----:B------:R1:W2:Y:S02]  /*1930*/  MUFU.RCP R12, R9 ;  /* 0x00000009000c7308 */ /* 0x0002a40000001000 */
[----:B------:R-:W-:Y:S01]  /*1940*/  @!P2 FMUL R11, R11, 16777216 ;  /* 0x4b8000000b0ba820 */ /* 0x000fe20000400000 */
[C---:B------:R-:W-:Y:S01]  /*1950*/  FSETP.NEU.AND P2, PT, R7.reuse, RZ, PT ;  /* 0x000000ff0700720b */ /* 0x040fe20003f4d000 */
[----:B0-----:R-:W-:-:S04]  /*1960*/  FADD R2, R7, R14 ;  /* 0x0000000e07027221 */ /* 0x001fc80000000000 */
[C---:B------:R-:W-:Y:S01]  /*1970*/  FMUL R13, R2.reuse, 0.25 ;  /* 0x3e800000020d7820 */ /* 0x040fe20000400000 */
[----:B------:R-:W-:Y:S01]  /*1980*/  FSETP.GEU.AND P3, PT, |R2|, 1.175494350822287508e-38, PT ;  /* 0x008000000200780b */ /* 0x000fe20003f6e200 */
[----:B-1----:R-:W0:Y:S01]  /*1990*/  SHFL.BFLY PT, R9, R2, 0x2, 0x1f ;  /* 0x0c401f0002097f89 */ /* 0x002e2200000e0000 */
[----:B--2---:R-:W-:Y:S01]  /*19a0*/  FMUL R12, R12, R11 ;  /* 0x0000000b0c0c7220 */ /* 0x004fe20000400000 */
[----:B------:R-:W-:Y:S01]  /*19b0*/  FSETP.GT.AND P0, PT, |R2|, 8.50705917302346158658e+37, PT ;  /* 0x7e8000000200780b */ /* 0x000fe20003f04200 */
[----:B------:R-:W-:-:S03]  /*19c0*/  FMUL R11, R8, R8 ;  /* 0x00000008080b7220 */ /* 0x000fc60000400000 */
[----:B------:R-:W-:Y:S01]  /*19d0*/  FSEL R12, R12, RZ, P2 ;  /* 0x000000ff0c0c7208 */ /* 0x000fe20001000000 */
[----:B------:R-:W-:Y:S01]  /*19e0*/  FMUL R11, R6, R11 ;  /* 0x0000000b060b7220 */ /* 0x000fe20000400000 */
[----:B------:R-:W-:Y:S02]  /*19f0*/  FSEL R15, R13, R2, P0 ;  /* 0x000000020d0f7208 */ /* 0x000fe40000000000 */
[----:B------:R-:W-:Y:S01]  /*1a00*/  FSETP.NEU.AND P2, PT, R2, RZ, PT ;  /* 0x000000ff0200720b */ /* 0x000fe20003f4d000 */
[----:B------:R-:W-:Y:S01]  /*1a10*/  FFMA R8, R8, R12, R3 ;  /* 0x0000000c08087223 */ /* 0x000fe20000000003 */
[----:B------:R-:W-:Y:S01]  /*1a20*/  FFMA R5, R12, R11, R5 ;  /* 0x0000000b0c057223 */ /* 0x000fe20000000005 */
[----:B------:R-:W-:Y:S02]  /*1a30*/  @!P3 FMUL R15, R15, 16777216 ;  /* 0x4b8000000f0fb820 */ /* 0x000fe40000400000 */
[----:B------:R-:W-:Y:S01]  /*1a40*/  @P0 FMUL R14, R14, 0.25 ;  /* 0x3e8000000e0e0820 */ /* 0x000fe20000400000 */
[----:B------:R-:W1:Y:S03]  /*1a50*/  SHFL.BFLY PT, R13, R8, 0x4, 0x1f ;  /* 0x0c801f00080d7f89 */ /* 0x000e6600000e0000 */
[----:B------:R-:W2:Y:S01]  /*1a60*/  MUFU.RCP R15, R15 ;  /* 0x0000000f000f7308 */ /* 0x000ea20000001000 */
[----:B------:R-:W3:Y:S01]  /*1a70*/  SHFL.BFLY PT, R6, R5, 0x4, 0x1f ;  /* 0x0c801f0005067f89 */ /* 0x000ee200000e0000 */
[----:B------:R-:W-:Y:S01]  /*1a80*/  @!P3 FMUL R14, R14, 16777216 ;  /* 0x4b8000000e0eb820 */ /* 0x000fe20000400000 */
[----:B0-----:R-:W-:-:S04]  /*1a90*/  FADD R3, R2, R9 ;  /* 0x0000000902037221 */ /* 0x001fc80000000000 */
[C---:B------:R-:W-:Y:S01]  /*1aa0*/  FMUL R10, R3.reuse, 0.25 ;  /* 0x3e800000030a7820 */ /* 0x040fe20000400000 */
[C---:B------:R-:W-:Y:S01]  /*1ab0*/  FSETP.GEU.AND P3, PT, |R3|.reuse, 1.175494350822287508e-38, PT ;  /* 0x008000000300780b */ /* 0x040fe20003f6e200 */
[----:B------:R-:W0:Y:S01]  /*1ac0*/  SHFL.BFLY PT, R12, R3, 0x1, 0x1f ;  /* 0x0c201f00030c7f89 */ /* 0x000e2200000e0000 */
[----:B------:R-:W-:Y:S01]  /*1ad0*/  FSETP.GT.AND P0, PT, |R3|, 8.50705917302346158658e+37, PT ;  /* 0x7e8000000300780b */ /* 0x000fe20003f04200 */
[----:B--2---:R-:W-:-:S03]  /*1ae0*/  FMUL R14, R15, R14 ;  /* 0x0000000e0f0e7220 */ /* 0x004fc60000400000 */
[----:B------:R-:W-:Y:S02]  /*1af0*/  FSEL R11, R10, R3, P0 ;  /* 0x000000030a0b7208 */ /* 0x000fe40000000000 */
[----:B------:R-:W-:Y:S01]  /*1b00*/  FSEL R14, R14, RZ, P2 ;  /* 0x000000ff0e0e7208 */ /* 0x000fe20001000000 */
[----:B-1----:R-:W-:-:S04]  /*1b10*/  FADD R13, -R8, R13 ;  /* 0x0000000d080d7221 */ /* 0x002fc80000000100 */
[----:B------:R-:W-:Y:S01]  /*1b20*/  @!P3 FMUL R11, R11, 16777216 ;  /* 0x4b8000000b0bb820 */ /* 0x000fe20000400000 */
[C---:B------:R-:W-:Y:S01]  /*1b30*/  FMUL R10, R13.reuse, R13 ;  /* 0x0000000d0d0a7220 */ /* 0x040fe20000400000 */
[----:B------:R-:W-:Y:S01]  /*1b40*/  FFMA R8, R13, R14, R8 ;  /* 0x0000000e0d087223 */ /* 0x000fe20000000008 */
[----:B---3--:R-:W-:Y:S01]  /*1b50*/  FADD R5, R5, R6 ;  /* 0x0000000605057221 */ /* 0x008fe20000000000 */
[----:B------:R-:W-:Y:S01]  /*1b60*/  @P0 FMUL R9, R9, 0.25 ;  /* 0x3e80000009090820 */ /* 0x000fe20000400000 */
[----:B------:R-:W-:Y:S01]  /*1b70*/  FMUL R10, R7, R10 ;  /* 0x0000000a070a7220 */ /* 0x000fe20000400000 */
[----:B------:R-:W-:Y:S01]  /*1b80*/  FSETP.NEU.AND P0, PT, R3, RZ, PT ;  /* 0x000000ff0300720b */ /* 0x000fe20003f0d000 */
[----:B------:R-:W1:Y:S01]  /*1b90*/  SHFL.BFLY PT, R7, R8, 0x2, 0x1f ;  /* 0x0c401f0008077f89 */ /* 0x000e6200000e0000 */
[----:B------:R-:W-:Y:S01]  /*1ba0*/  @!P3 FMUL R9, R9, 16777216 ;  /* 0x4b8000000909b820 */ /* 0x000fe20000400000 */
[----:B------:R-:W-:Y:S02]  /*1bb0*/  FFMA R5, R14, R10, R5 ;  /* 0x0000000a0e057223 */ /* 0x000fe40000000005 */
[----:B------:R2:W3:Y:S01]  /*1bc0*/  MUFU.RCP R10, R11 ;  /* 0x0000000b000a7308 */ /* 0x0004e20000001000 */
[----:B0-----:R-:W-:-:S02]  /*1bd0*/  FADD R14, R3, R12 ;  /* 0x0000000c030e7221 */ /* 0x001fc40000000000 */
[----:B------:R-:W0:Y:S03]  /*1be0*/  SHFL.BFLY PT, R6, R5, 0x2, 0x1f ;  /* 0x0c401f0005067f89 */ /* 0x000e2600000e0000 */
[C---:B------:R-:W-:Y:S01]  /*1bf0*/  FSETP.GEU.AND P2, PT, |R14|.reuse, 1.175494350822287508e-38, PT ;  /* 0x008000000e00780b */ /* 0x040fe20003f4e200 */
[----:B--2---:R-:W-:Y:S01]  /*1c00*/  FMUL R11, R14, 0.25 ;  /* 0x3e8000000e0b7820 */ /* 0x004fe20000400000 */
[----:B---3--:R-:W-:-:S05]  /*1c10*/  FMUL R10, R10, R9 ;  /* 0x000000090a0a7220 */ /* 0x008fca0000400000 */
[----:B------:R-:W-:Y:S01]  /*1c20*/  FSEL R10, R10, RZ, P0 ;  /* 0x000000ff0a0a7208 */ /* 0x000fe20000000000 */
[----:B-1----:R-:W-:Y:S01]  /*1c30*/  FADD R7, -R8, R7 ;  /* 0x0000000708077221 */ /* 0x002fe20000000100 */
[----:B------:R-:W-:-:S03]  /*1c40*/  FSETP.GT.AND P0, PT, |R14|, 8.50705917302346158658e+37, PT ;  /* 0x7e8000000e00780b */ /* 0x000fc60003f04200 */
[C---:B------:R-:W-:Y:S01]  /*1c50*/  FMUL R9, R7.reuse, R7 ;  /* 0x0000000707097220 */ /* 0x040fe20000400000 */
[----:B------:R-:W-:Y:S01]  /*1c60*/  FFMA R7, R7, R10, R8 ;  /* 0x0000000a07077223 */ /* 0x000fe20000000008 */
[----:B0-----:R-:W-:Y:S01]  /*1c70*/  FADD R5, R5, R6 ;  /* 0x0000000605057221 */ /* 0x001fe20000000000 */
[----:B------:R-:W-:Y:S01]  /*1c80*/  FSEL R11, R11, R14, P0 ;  /* 0x0000000e0b0b7208 */ /* 0x000fe20000000000 */
[----:B------:R-:W-:Y:S02]  /*1c90*/  FMUL R9, R2, R9 ;  /* 0x0000000902097220 */ /* 0x000fe40000400000 */
[----:B------:R-:W0:Y:S02]  /*1ca0*/  SHFL.BFLY PT, R2, R7, 0x1, 0x1f ;  /* 0x0c201f0007027f89 */ /* 0x000e2400000e0000 */
[----:B------:R-:W-:Y:S01]  /*1cb0*/  FFMA R5, R10, R9, R5 ;  /* 0x000000090a057223 */ /* 0x000fe20000000005 */
[----:B------:R-:W-:Y:S01]  /*1cc0*/  @!P2 FMUL R11, R11, 16777216 ;  /* 0x4b8000000b0ba820 */ /* 0x000fe20000400000 */
[----:B------:R-:W-:Y:S01]  /*1cd0*/  @P0 FMUL R12, R12, 0.25 ;  /* 0x3e8000000c0c0820 */ /* 0x000fe20000400000 */
[----:B------:R-:W-:Y:S01]  /*1ce0*/  LOP3.LUT P0, RZ, R4, 0xf, RZ, 0xc0, !PT ;  /* 0x0000000f04ff7812 */ /* 0x000fe2000780c0ff */
[----:B------:R-:W-:Y:S01]  /*1cf0*/  HFMA2.MMA R9, -RZ, RZ, 0.6875, 0 ;  /* 0x39800000ff097435 */ /* 0x000fe200000001ff */
[----:B------:R-:W1:Y:S01]  /*1d00*/  SHFL.BFLY PT, R6, R5, 0x1, 0x1f ;  /* 0x0c201f0005067f89 */ /* 0x000e6200000e0000 */
[----:B------:R-:W-:Y:S01]  /*1d10*/  @!P2 FMUL R12, R12, 16777216 ;  /* 0x4b8000000c0ca820 */ /* 0x000fe20000400000 */
[----:B------:R-:W2:Y:S01]  /*1d20*/  MUFU.RCP R11, R11 ;  /* 0x0000000b000b7308 */ /* 0x000ea20000001000 */
[----:B------:R-:W-:-:S02]  /*1d30*/  FSETP.NEU.AND P2, PT, R14, RZ, PT ;  /* 0x000000ff0e00720b */ /* 0x000fc40003f4d000 */
[----:B------:R-:W-:Y:S01]  /*1d40*/  ISETP.LT.AND P0, PT, R4, 0x10, !P0 ;  /* 0x000000100400780c */ /* 0x000fe20004701270 */
[----:B0-----:R-:W-:Y:S01]  /*1d50*/  FADD R2, -R7, R2 ;  /* 0x0000000207027221 */ /* 0x001fe20000000100 */
[----:B--2---:R-:W-:-:S11]  /*1d60*/  FMUL R12, R11, R12 ;  /* 0x0000000c0b0c7220 */ /* 0x004fd60000400000 */
[----:B------:R-:W-:Y:S01]  /*1d70*/  @P0 STS [R25+UR6+0x80], R14 ;  /* 0x0000800e19000988 */ /* 0x000fe20008000806 */
[----:B------:R-:W-:Y:S01]  /*1d80*/  FMUL R4, R2, R2 ;  /* 0x0000000202047220 */ /* 0x000fe20000400000 */
[----:B------:R-:W-:Y:S01]  /*1d90*/  FSEL R12, R12, RZ, P2 ;  /* 0x000000ff0c0c7208 */ /* 0x000fe20001000000 */
[----:B-1----:R-:W-:Y:S02]  /*1da0*/  FADD R5, R5, R6 ;  /* 0x0000000605057221 */ /* 0x002fe40000000000 */
[----:B------:R-:W-:Y:S02]  /*1db0*/  FMUL R4, R3, R4 ;  /* 0x0000000403047220 */ /* 0x000fe40000400000 */
[----:B------:R-:W-:Y:S02]  /*1dc0*/  FFMA R6, R2, R12, R7 ;  /* 0x0000000c02067223 */ /* 0x000fe40000000007 */
[----:B------:R-:W-:Y:S01]  /*1dd0*/  FFMA R12, R12, R4, R5 ;  /* 0x000000040c0c7223 */ /* 0x000fe20000000005 */
[----:B------:R-:W0:Y:S02]  /*1de0*/  LDC.64 R2, c[0x0][0x238] ;  /* 0x00008e00ff027b82 */ /* 0x000e240000000a00 */
[----:B------:R-:W-:Y:S04]  /*1df0*/  @P0 STS [R25+UR6], R6 ;  /* 0x0000000619000988 */ /* 0x000fe80008000806 */
[----:B------:R-:W-:Y:S02]  /*1e00*/  @P0 STS [R25+UR6+0x40], R12 ;  /* 0x0000400c19000988 */ /* 0x000fe40008000806 */
[----:B------:R-:W1:Y:S08]  /*1e10*/  LDC.64 R4, c[0x0][0x218] ;  /* 0x00008600ff047b82 */ /* 0x000e700000000a00 */
[----:B------:R-:W-:Y:S01]  /*1e20*/  BAR.SYNC.DEFER_BLOCKING 0x0 ;  /* 0x0000000000007b1d */ /* 0x000fe20000010000 */
[----:B0-----:R-:W-:-:S05]  /*1e30*/  IMAD.WIDE R2, R0, 0x4, R2 ;  /* 0x0000000400027825 */ /* 0x001fca00078e0202 */
[----:B------:R-:W0:Y:S04]  /*1e40*/  LDS R7, [UR4] ;  /* 0x00000004ff077984 */ /* 0x000e280008000800 */
[----:B------:R-:W2:Y:S04]  /*1e50*/  LDS R8, [UR4+0x40] ;  /* 0x00004004ff087984 */ /* 0x000ea80008000800 */
[----:B0-----:R1:W-:Y:S01]  /*1e60*/  @P1 STG.E desc[UR8][R2.64], R7 ;  /* 0x0000000702001986 */ /* 0x0013e2000c101908 */
[----:B--2---:R-:W-:Y:S01]  /*1e70*/  FFMA R8, R8, R9, 9.9999997473787516356e-06 ;  /* 0x3727c5ac08087423 */ /* 0x004fe20000000009 */
[----:B------:R-:W-:Y:S06]  /*1e80*/  BAR.SYNC.DEFER_BLOCKING 0x0 ;  /* 0x0000000000007b1d */ /* 0x000fec0000010000 */
[----:B-1----:R-:W-:Y:S05]  /*1e90*/  @!P1 EXIT ;  /* 0x000000000000994d */ /* 0x002fea0003800000 */
[----:B------:R-:W0:Y:S01]  /*1ea0*/  MUFU.RSQ R7, R8 ;  /* 0x0000000800077308 */ /* 0x000e220000001400 */
[----:B------:R-:W-:-:S05]  /*1eb0*/  IMAD.WIDE R2, R0, 0x4, R4 ;  /* 0x0000000400027825 */ /* 0x000fca00078e0204 */
[----:B0-----:R-:W-:Y:S01]  /*1ec0*/  STG.E desc[UR8][R2.64], R7 ;  /* 0x0000000702007986 */ /* 0x001fe2000c101908 */
[----:B------:R-:W-:Y:S05]  /*1ed0*/  EXIT ;  /* 0x000000000000794d */ /* 0x000fea0003800000 */
.L_x_2:
[----:B------:R-:W-:-:S00]  /*1ee0*/  BRA `(.L_x_2) ;  /* 0xfffffffc00fc7947 */ /* 0x000fc0000383ffff */
[----:B------:R-:W-:-:S00]  /*1ef0*/  NOP ;  /* 0x0000000000007918 */ /* 0x000fc00000000000 */
        /* <DEDUP_REMOVED lines=8> */
.L_x_3:


//--------------------- .nv.global.init           --------------------------
	.section	.nv.global.init,"aw",@progbits
.nv.global.init:
	.type		_$_str,@object
	.size		_$_str,(.L_0 - _$_str)
_$_str:
        /*0000*/ 	.byte	0x5f, 0x5f, 0x43, 0x55, 0x44, 0x41, 0x5f, 0x46, 0x54, 0x5a, 0x00
.L_0:


//--------------------- .nv.shared.triton_red_fused_add_convolution_native_group_norm_59 --------------------------
	.section	.nv.shared.triton_red_fused_add_convolution_native_group_norm_59,"aw",@nobits
	.sectionflags	@""
	.align	16
	.zero		1024


//--------------------- .nv.constant0.triton_red_fused_add_convolution_native_group_norm_59 --------------------------
	.section	.nv.constant0.triton_red_fused_add_convolution_native_group_norm_59,"a",@progbits
	.sectionflags	@""
	.align	4
.nv.constant0.triton_red_fused_add_convolution_native_group_norm_59:
	.zero		584
